	.target	sm_100a

	.elftype	@"ET_EXEC"


//--------------------- .note.nv.tkinfo           --------------------------
	.section	.note.nv.tkinfo,"",@"SHT_NOTE"
	.sectionflags	@"SHF_NOTE_NV_TKINFO"
	.tkinfo
        /*0018*/ 	.word	0x00000081
        /*0030*/ 	.string	""
        /*0030*/ 	.string	"ptxas-blackwell"
        /*0030*/ 	.string	"Cuda compilation tools, release 12.9, V12.9.86"
        /*0030*/ 	.string	"Build cuda_12.9.r12.9/compiler.36037853_0"
        /*0030*/ 	.string	"-v  -suppress-debug-info  -lineinfo  -arch sm_100a "



//--------------------- .note.nv.cuver            --------------------------
	.section	.note.nv.cuver,"",@"SHT_NOTE"
	.sectionflags	@"SHF_NOTE_NV_CUVER"
        /*0018*/ 	.short	0x0001
        /*001a*/ 	.short	0x0064
        /*001c*/ 	.short	0x0001
        /*001e*/ 	.short	0x0000
        /*0020*/ 	.short	0x0001
        /*0022*/ 	.short	0x0000


//--------------------- .nv.info                  --------------------------
	.section	.nv.info,"",@"SHT_CUDA_INFO"
	.align	4


	//----- nvinfo : EIATTR_REGCOUNT
	.align		4
        /*0000*/ 	.byte	0x04, 0x2f
        /*0002*/ 	.short	(.L_4 - .L_3)
	.align		4
.L_3:
        /*0004*/ 	.word	index@(gluon_tcgen05)
        /*0008*/ 	.word	0x00000047


	//----- nvinfo : EIATTR_FRAME_SIZE
	.align		4
.L_4:
        /*000c*/ 	.byte	0x04, 0x11
        /*000e*/ 	.short	(.L_6 - .L_5)
	.align		4
.L_5:
        /*0010*/ 	.word	index@($__internal_2_$__cuda_sm10x_tcgen05_guardrail_trap_unallocated_columns_being_dealloced)
        /*0014*/ 	.word	0x00000000


	//----- nvinfo : EIATTR_FRAME_SIZE
	.align		4
.L_6:
        /*0018*/ 	.byte	0x04, 0x11
        /*001a*/ 	.short	(.L_8 - .L_7)
	.align		4
.L_7:
        /*001c*/ 	.word	index@($__internal_1_$__cuda_sm10x_tcgen05_guardrail_trap_phase_invalid_during_alloc)
        /*0020*/ 	.word	0x00000000


	//----- nvinfo : EIATTR_FRAME_SIZE
	.align		4
.L_8:
        /*0024*/ 	.byte	0x04, 0x11
        /*0026*/ 	.short	(.L_10 - .L_9)
	.align		4
.L_9:
        /*0028*/ 	.word	index@($__internal_0_$__cuda_sm10x_tcgen05_guardrail_trap_col_being_dealloced_not_returned_by_alloc)
        /*002c*/ 	.word	0x00000000


	//----- nvinfo : EIATTR_FRAME_SIZE
	.align		4
.L_10:
        /*0030*/ 	.byte	0x04, 0x11
        /*0032*/ 	.short	(.L_12 - .L_11)
	.align		4
.L_11:
        /*0034*/ 	.word	index@(gluon_tcgen05)
        /*0038*/ 	.word	0x00000000


	//----- nvinfo : EIATTR_MIN_STACK_SIZE
	.align		4
.L_12:
        /*003c*/ 	.byte	0x04, 0x12
        /*003e*/ 	.short	(.L_14 - .L_13)
	.align		4
.L_13:
        /*0040*/ 	.word	index@(gluon_tcgen05)
        /*0044*/ 	.word	0x00000000
.L_14:


//--------------------- .nv.info.gluon_tcgen05    --------------------------
	.section	.nv.info.gluon_tcgen05,"",@"SHT_CUDA_INFO"
	.sectionflags	@""
	.align	4


	//----- nvinfo : EIATTR_CUDA_API_VERSION
	.align		4
        /*0000*/ 	.byte	0x04, 0x37
        /*0002*/ 	.short	(.L_16 - .L_15)
.L_15:
        /*0004*/ 	.word	0x00000081


	//----- nvinfo : EIATTR_KPARAM_INFO
	.align		4
.L_16:
        /*0008*/ 	.byte	0x04, 0x17
        /*000a*/ 	.short	(.L_18 - .L_17)
.L_17:
        /*000c*/ 	.word	0x00000000
        /*0010*/ 	.short	0x000a
        /*0012*/ 	.short	0x0048
        /*0014*/ 	.byte	0x00, 0xf4, 0x21, 0x00


	//----- nvinfo : EIATTR_KPARAM_INFO
	.align		4
.L_18:
        /*0018*/ 	.byte	0x04, 0x17
        /*001a*/ 	.short	(.L_20 - .L_19)
.L_19:
        /*001c*/ 	.word	0x00000000
        /*0020*/ 	.short	0x0009
        /*0022*/ 	.short	0x0040
        /*0024*/ 	.byte	0x00, 0xf4, 0x21, 0x00


	//----- nvinfo : EIATTR_KPARAM_INFO
	.align		4
.L_20:
        /*0028*/ 	.byte	0x04, 0x17
        /*002a*/ 	.short	(.L_22 - .L_21)
.L_21:
        /*002c*/ 	.word	0x00000000
        /*0030*/ 	.short	0x0008
        /*0032*/ 	.short	0x0038
        /*0034*/ 	.byte	0x00, 0xf0, 0x21, 0x00


	//----- nvinfo : EIATTR_KPARAM_INFO
	.align		4
.L_22:
        /*0038*/ 	.byte	0x04, 0x17
        /*003a*/ 	.short	(.L_24 - .L_23)
.L_23:
        /*003c*/ 	.word	0x00000000
        /*0040*/ 	.short	0x0007
        /*0042*/ 	.short	0x0030
        /*0044*/ 	.byte	0x00, 0xf0, 0x21, 0x00


	//----- nvinfo : EIATTR_KPARAM_INFO
	.align		4
.L_24:
        /*0048*/ 	.byte	0x04, 0x17
        /*004a*/ 	.short	(.L_26 - .L_25)
.L_25:
        /*004c*/ 	.word	0x00000000
        /*0050*/ 	.short	0x0006
        /*0052*/ 	.short	0x0028
        /*0054*/ 	.byte	0x00, 0xf0, 0x21, 0x00


	//----- nvinfo : EIATTR_KPARAM_INFO
	.align		4
.L_26:
        /*0058*/ 	.byte	0x04, 0x17
        /*005a*/ 	.short	(.L_28 - .L_27)
.L_27:
        /*005c*/ 	.word	0x00000000
        /*0060*/ 	.short	0x0005
        /*0062*/ 	.short	0x0020
        /*0064*/ 	.byte	0x00, 0xf0, 0x11, 0x00


	//----- nvinfo : EIATTR_KPARAM_INFO
	.align		4
.L_28:
        /*0068*/ 	.byte	0x04, 0x17
        /*006a*/ 	.short	(.L_30 - .L_29)
.L_29:
        /*006c*/ 	.word	0x00000000
        /*0070*/ 	.short	0x0004
        /*0072*/ 	.short	0x001c
        /*0074*/ 	.byte	0x00, 0xf0, 0x11, 0x00


	//----- nvinfo : EIATTR_KPARAM_INFO
	.align		4
.L_30:
        /*0078*/ 	.byte	0x04, 0x17
        /*007a*/ 	.short	(.L_32 - .L_31)
.L_31:
        /*007c*/ 	.word	0x00000000
        /*0080*/ 	.short	0x0003
        /*0082*/ 	.short	0x0018
        /*0084*/ 	.byte	0x00, 0xf0, 0x11, 0x00


	//----- nvinfo : EIATTR_KPARAM_INFO
	.align		4
.L_32:
        /*0088*/ 	.byte	0x04, 0x17
        /*008a*/ 	.short	(.L_34 - .L_33)
.L_33:
        /*008c*/ 	.word	0x00000000
        /*0090*/ 	.short	0x0002
        /*0092*/ 	.short	0x0010
        /*0094*/ 	.byte	0x00, 0xf4, 0x21, 0x00


	//----- nvinfo : EIATTR_KPARAM_INFO
	.align		4
.L_34:
        /*0098*/ 	.byte	0x04, 0x17
        /*009a*/ 	.short	(.L_36 - .L_35)
.L_35:
        /*009c*/ 	.word	0x00000000
        /*00a0*/ 	.short	0x0001
        /*00a2*/ 	.short	0x0008
        /*00a4*/ 	.byte	0x00, 0xf4, 0x21, 0x00


	//----- nvinfo : EIATTR_KPARAM_INFO
	.align		4
.L_36:
        /*00a8*/ 	.byte	0x04, 0x17
        /*00aa*/ 	.short	(.L_38 - .L_37)
.L_37:
        /*00ac*/ 	.word	0x00000000
        /*00b0*/ 	.short	0x0000
        /*00b2*/ 	.short	0x0000
        /*00b4*/ 	.byte	0x00, 0xf4, 0x21, 0x00


	//----- nvinfo : EIATTR_AT_ENTRY_FRAGMENTS
	.align		4
.L_38:
        /*00b8*/ 	.byte	0x04, 0x4f
        /*00ba*/ 	.short	(.L_40 - .L_39)


	//   ....[0]....
.L_39:
        /*00bc*/ 	.word	0x00000004


	//----- nvinfo : EIATTR_RESERVED_SMEM_USED
	.align		4
.L_40:
        /*00c0*/ 	.byte	0x01, 0x41
	.zero		2


	//----- nvinfo : EIATTR_SPARSE_MMA_MASK
	.align		4
        /*00c4*/ 	.byte	0x03, 0x50
        /*00c6*/ 	.short	0x0000


	//----- nvinfo : EIATTR_TCGEN05_1CTA_USED
	.align		4
        /*00c8*/ 	.byte	0x01, 0x51
	.zero		2


	//----- nvinfo : EIATTR_MAXREG_COUNT
	.align		4
        /*00cc*/ 	.byte	0x03, 0x1b
        /*00ce*/ 	.short	0x00ff


	//----- nvinfo : EIATTR_NUM_BARRIERS
	.align		4
        /*00d0*/ 	.byte	0x02, 0x4c
        /*00d2*/ 	.byte	0x01
	.zero		1


	//----- nvinfo : EIATTR_INT_WARP_WIDE_INSTR_OFFSETS
	.align		4
        /*00d4*/ 	.byte	0x04, 0x31
        /*00d6*/ 	.short	(.L_42 - .L_41)


	//   ....[0]....
.L_41:
        /*00d8*/ 	.word	0x00001640


	//   ....[1]....
        /*00dc*/ 	.word	0x00001660


	//   ....[2]....
        /*00e0*/ 	.word	0x000016f0


	//   ....[3]....
        /*00e4*/ 	.word	0x000018a0


	//   ....[4]....
        /*00e8*/ 	.word	0x000018b0


	//   ....[5]....
        /*00ec*/ 	.word	0x000018c0


	//   ....[6]....
        /*00f0*/ 	.word	0x000018d0


	//   ....[7]....
        /*00f4*/ 	.word	0x00001ac0


	//   ....[8]....
        /*00f8*/ 	.word	0x00001ad0


	//   ....[9]....
        /*00fc*/ 	.word	0x00001c40


	//   ....[10]....
        /*0100*/ 	.word	0x00001c90


	//   ....[11]....
        /*0104*/ 	.word	0x00001ca0


	//   ....[12]....
        /*0108*/ 	.word	0x00001cd0


	//   ....[13]....
        /*010c*/ 	.word	0x00001e50


	//   ....[14]....
        /*0110*/ 	.word	0x00001e60


	//   ....[15]....
        /*0114*/ 	.word	0x00002130


	//   ....[16]....
        /*0118*/ 	.word	0x00002140


	//   ....[17]....
        /*011c*/ 	.word	0x000025b0


	//   ....[18]....
        /*0120*/ 	.word	0x00002600


	//----- nvinfo : EIATTR_COOP_GROUP_MASK_REGIDS
	.align		4
.L_42:
        /*0124*/ 	.byte	0x04, 0x29
        /*0126*/ 	.short	(.L_44 - .L_43)


	//   ....[0]....
.L_43:
        /*0128*/ 	.word	0xffffffff


	//   ....[1]....
        /*012c*/ 	.word	0xffffffff


	//   ....[2]....
        /*0130*/ 	.word	0xffffffff


	//   ....[3]....
        /*0134*/ 	.word	0xffffffff


	//   ....[4]....
        /*0138*/ 	.word	0xffffffff


	//   ....[5]....
        /*013c*/ 	.word	0xffffffff


	//   ....[6]....
        /*0140*/ 	.word	0xffffffff


	//   ....[7]....
        /*0144*/ 	.word	0xffffffff


	//   ....[8]....
        /*0148*/ 	.word	0xffffffff


	//   ....[9]....
        /*014c*/ 	.word	0xffffffff


	//----- nvinfo : EIATTR_COOP_GROUP_INSTR_OFFSETS
	.align		4
.L_44:
        /*0150*/ 	.byte	0x04, 0x28
        /*0152*/ 	.short	(.L_46 - .L_45)


	//   ....[0]....
.L_45:
        /*0154*/ 	.word	0x00000050


	//   ....[1]....
        /*0158*/ 	.word	0x00000310


	//   ....[2]....
        /*015c*/ 	.word	0x000004f0


	//   ....[3]....
        /*0160*/ 	.word	0x000009a0


	//   ....[4]....
        /*0164*/ 	.word	0x00000ae0


	//   ....[5]....
        /*0168*/ 	.word	0x00000f50


	//   ....[6]....
        /*016c*/ 	.word	0x00001090


	//   ....[7]....
        /*0170*/ 	.word	0x000014e0


	//   ....[8]....
        /*0174*/ 	.word	0x00002440


	//   ....[9]....
        /*0178*/ 	.word	0x000026b0


	//----- nvinfo : EIATTR_VRC_CTA_INIT_COUNT
	.align		4
.L_46:
        /*017c*/ 	.byte	0x02, 0x4a
        /*017e*/ 	.byte	0x80
	.zero		1


	//----- nvinfo : EIATTR_MBARRIER_INSTR_OFFSETS
	.align		4
        /*0180*/ 	.byte	0x04, 0x39
        /*0182*/ 	.short	(.L_48 - .L_47)


	//   ....[0]....
.L_47:
        /*0184*/ 	.word	0x00001710
        /*0188*/ 	.word	0x000000ff
        /*018c*/ 	.word	0x00004000
        /*0190*/ 	.short	0x0100
        /*0192*/ 	.byte	0x08
	.zero		1


	//   ....[1]....
        /*0194*/ 	.word	0x00001720
        /*0198*/ 	.word	0x000000ff
        /*019c*/ 	.word	0x00004010
        /*01a0*/ 	.short	0x0100
        /*01a2*/ 	.byte	0x08
	.zero		1


	//   ....[2]....
        /*01a4*/ 	.word	0x000017d0
        /*01a8*/ 	.word	0x000000ff
        /*01ac*/ 	.word	0x00004008
        /*01b0*/ 	.short	0x0100
        /*01b2*/ 	.byte	0x08
	.zero		1


	//   ....[3]....
        /*01b4*/ 	.word	0x000017e0
        /*01b8*/ 	.word	0x000000ff
        /*01bc*/ 	.word	0x00004018
        /*01c0*/ 	.short	0x0100
        /*01c2*/ 	.byte	0x08
	.zero		1


	//   ....[4]....
        /*01c4*/ 	.word	0x000019b0
        /*01c8*/ 	.word	0x000000ff
        /*01cc*/ 	.word	0x00004000
        /*01d0*/ 	.short	0x010a
        /*01d2*/ 	.byte	0x08
	.zero		1


	//   ....[5]....
        /*01d4*/ 	.word	0x00001b20
        /*01d8*/ 	.word	0x000000ff
        /*01dc*/ 	.word	0x00004010
        /*01e0*/ 	.short	0x010a
        /*01e2*/ 	.byte	0x08
	.zero		1


	//   ....[6]....
        /*01e4*/ 	.word	0x00001d40
        /*01e8*/ 	.word	0x000000ff
        /*01ec*/ 	.word	0x00004000
        /*01f0*/ 	.short	0x010a
        /*01f2*/ 	.byte	0x09
	.zero		1


	//   ....[7]....
        /*01f4*/ 	.word	0x00001ea0
        /*01f8*/ 	.word	0x000000ff
        /*01fc*/ 	.word	0x00004010
        /*0200*/ 	.short	0x010a
        /*0202*/ 	.byte	0x09
	.zero		1


	//   ....[8]....
        /*0204*/ 	.word	0x00001f70
        /*0208*/ 	.word	0x000000ff
        /*020c*/ 	.word	0x00004000
        /*0210*/ 	.short	0x0108
        /*0212*/ 	.byte	0x08
	.zero		1


	//   ....[9]....
        /*0214*/ 	.word	0x00001f80
        /*0218*/ 	.word	0x000000ff
        /*021c*/ 	.word	0x00004010
        /*0220*/ 	.short	0x0108
        /*0222*/ 	.byte	0x08
	.zero		1


	//   ....[10]....
        /*0224*/ 	.word	0x00001fd0
        /*0228*/ 	.word	0x000000ff
        /*022c*/ 	.word	0x00004008
        /*0230*/ 	.short	0x0108
        /*0232*/ 	.byte	0x08
	.zero		1


	//   ....[11]....
        /*0234*/ 	.word	0x00001fe0
        /*0238*/ 	.word	0x000000ff
        /*023c*/ 	.word	0x00004018
        /*0240*/ 	.short	0x0108
        /*0242*/ 	.byte	0x08
	.zero		1


	//   ....[12]....
        /*0244*/ 	.word	0x000026d0
        /*0248*/ 	.word	0x000000ff
        /*024c*/ 	.word	0x00004000
        /*0250*/ 	.short	0x010a
        /*0252*/ 	.byte	0x08
	.zero		1


	//   ....[13]....
        /*0254*/ 	.word	0x00002700
        /*0258*/ 	.word	0x000000ff
        /*025c*/ 	.word	0x00004010
        /*0260*/ 	.short	0x010a
        /*0262*/ 	.byte	0x08
	.zero		1


	//   ....[14]....
        /*0264*/ 	.word	0x00002730
        /*0268*/ 	.word	0x000000ff
        /*026c*/ 	.word	0x00004000
        /*0270*/ 	.short	0x010a
        /*0272*/ 	.byte	0x09
	.zero		1


	//   ....[15]....
        /*0274*/ 	.word	0x00002760
        /*0278*/ 	.word	0x000000ff
        /*027c*/ 	.word	0x00004010
        /*0280*/ 	.short	0x010a
        /*0282*/ 	.byte	0x09
	.zero		1


	//----- nvinfo : EIATTR_NUM_MBARRIERS
	.align		4
.L_48:
        /*0284*/ 	.byte	0x03, 0x38
        /*0286*/ 	.short	0x0004


	//----- nvinfo : EIATTR_EXIT_INSTR_OFFSETS
	.align		4
        /*0288*/ 	.byte	0x04, 0x1c
        /*028a*/ 	.short	(.L_50 - .L_49)


	//   ....[0]....
.L_49:
        /*028c*/ 	.word	0x000026c0


	//----- nvinfo : EIATTR_REQNTID
	.align		4
.L_50:
        /*0290*/ 	.byte	0x04, 0x10
        /*0292*/ 	.short	(.L_52 - .L_51)
.L_51:
        /*0294*/ 	.word	0x00000100
        /*0298*/ 	.word	0x00000001
        /*029c*/ 	.word	0x00000001


	//----- nvinfo : EIATTR_CRS_STACK_SIZE
	.align		4
.L_52:
        /*02a0*/ 	.byte	0x04, 0x1e
        /*02a2*/ 	.short	(.L_54 - .L_53)
.L_53:
        /*02a4*/ 	.word	0x00000000


	//----- nvinfo : EIATTR_CBANK_PARAM_SIZE
	.align		4
.L_54:
        /*02a8*/ 	.byte	0x03, 0x19
        /*02aa*/ 	.short	0x0050


	//----- nvinfo : EIATTR_PARAM_CBANK
	.align		4
        /*02ac*/ 	.byte	0x04, 0x0a
        /*02ae*/ 	.short	(.L_56 - .L_55)
	.align		4
.L_55:
        /*02b0*/ 	.word	index@(.nv.constant0.gluon_tcgen05)
        /*02b4*/ 	.short	0x0380
        /*02b6*/ 	.short	0x0050


	//----- nvinfo : EIATTR_SW_WAR
	.align		4
.L_56:
        /*02b8*/ 	.byte	0x04, 0x36
        /*02ba*/ 	.short	(.L_58 - .L_57)
.L_57:
        /*02bc*/ 	.word	0x00000008
.L_58:


//--------------------- .nv.compat                --------------------------
	.section	.nv.compat,"",@"SHT_CUDA_COMPAT_INFO"
	.align	4
        /*0000*/ 	.byte	0x02, 0x02, 0x02, 0x00, 0x02, 0x05, 0x05, 0x00, 0x02, 0x03, 0x03, 0x00, 0x02, 0x06, 0x01, 0x00


//--------------------- .nv.callgraph             --------------------------
	.section	.nv.callgraph,"",@"SHT_CUDA_CALLGRAPH"
	.align	4
	.sectionentsize	8
	.align		4
        /*0000*/ 	.word	0x00000000
	.align		4
        /*0004*/ 	.word	0xffffffff
	.align		4
        /*0008*/ 	.word	0x00000000
	.align		4
        /*000c*/ 	.word	0xfffffffe
	.align		4
        /*0010*/ 	.word	0x00000000
	.align		4
        /*0014*/ 	.word	0xfffffffd
	.align		4
        /*0018*/ 	.word	0x00000000
	.align		4
        /*001c*/ 	.word	0xfffffffc


//--------------------- .text.gluon_tcgen05       --------------------------
	.section	.text.gluon_tcgen05,"ax",@progbits
	.align	128
        .global         gluon_tcgen05
        .type           gluon_tcgen05,@function
        .size           gluon_tcgen05,(.L_x_77 - gluon_tcgen05)
        .other          gluon_tcgen05,@"STO_CUDA_ENTRY STV_DEFAULT"
gluon_tcgen05:
.text.gluon_tcgen05:
[----:B------:R-:W1:Y:S01]  /*0000*/  LDC R1, c[0x0][0x37c] ;  /* 0x0000df00ff017b82 */ /* 0x000e620000000800 */
[----:B------:R-:W2:Y:S02]  /*0010*/  S2R R0, SR_TID.X ;  /* 0x0000000000007919 */ /* 0x000ea40000002100 */
[----:B--2---:R-:W-:-:S13]  /*0020*/  ISETP.GE.U32.AND P2, PT, R0, 0x20, PT ;  /* 0x000000200000780c */ /* 0x004fda0003f46070 */
[----:B------:R-:W-:Y:S05]  /*0030*/  @P2 BRA `(.L_x_0) ;  /* 0x0000000000b82947 */ /* 0x000fea0003800000 */
[----:B------:R-:W2:Y:S01]  /*0040*/  S2UR UR6, SR_CgaCtaId ;  /* 0x00000000000679c3 */ /* 0x000ea20000008800 */
[----:B------:R-:W-:Y:S01]  /*0050*/  NOP ;  /* 0x0000000000007918 */ /* 0x000fe20000000000 */
[----:B------:R-:W-:Y:S02]  /*0060*/  UMOV UR4, 0x40 ;  /* 0x0000004000047882 */ /* 0x000fe40000000000 */
[----:B--2---:R-:W-:-:S09]  /*0070*/  ULEA UR4, UR6, UR4, 0x18 ;  /* 0x0000000406047291 */ /* 0x004fd2000f8ec0ff */
[----:B------:R-:W2:Y:S01]  /*0080*/  LDS.U8 R2, [UR4] ;  /* 0x00000004ff027984 */ /* 0x000ea20008000000 */
[----:B------:R-:W-:Y:S02]  /*0090*/  UMOV UR4, 0x400 ;  /* 0x0000040000047882 */ /* 0x000fe40000000000 */
[----:B------:R-:W-:Y:S01]  /*00a0*/  ULEA UR4, UR6, UR4, 0x18 ;  /* 0x0000000406047291 */ /* 0x000fe2000f8ec0ff */
[----:B--2---:R-:W-:-:S13]  /*00b0*/  ISETP.NE.AND P0, PT, R2, RZ, PT ;  /* 0x000000ff0200720c */ /* 0x004fda0003f05270 */
[----:B------:R-:W-:Y:S05]  /*00c0*/  @P0 BRA `(.L_x_1) ;  /* 0x00000000007c0947 */ /* 0x000fea0003800000 */
[----:B------:R-:W-:-:S13]  /*00d0*/  ELECT P0, URZ, PT ;  /* 0x0000000000ff782f */ /* 0x000fda0003800000 */
[----:B------:R-:W-:Y:S05]  /*00e0*/  @!P0 BRA `(.L_x_2) ;  /* 0x0000000000848947 */ /* 0x000fea0003800000 */
[----:B------:R-:W-:Y:S01]  /*00f0*/  UMOV UR5, 0x4 ;  /* 0x0000000400057882 */ /* 0x000fe20000000000 */
[----:B------:R-:W-:Y:S02]  /*0100*/  IMAD.MOV.U32 R5, RZ, RZ, 0x1 ;  /* 0x00000001ff057424 */ /* 0x000fe400078e00ff */
[----:B------:R-:W-:Y:S02]  /*0110*/  IMAD.MOV.U32 R3, RZ, RZ, 0xf ;  /* 0x0000000fff037424 */ /* 0x000fe400078e00ff */
[----:B------:R-:W-:Y:S04]  /*0120*/  DEPBAR.LE SB2, 0x36 ;  /* 0x0000ad800000791a */ /* 0x000fe80000000000 */
[----:B------:R-:W2:Y:S02]  /*0130*/  UTCATOMSWS.FIND_AND_SET.ALIGN UP0, UR5, UR5 ;  /* 0x00000005000575e3 */ /* 0x000ea40008000800 */
[----:B--2---:R-:W-:-:S04]  /*0140*/  PLOP3.LUT P0, PT, PT, PT, UP0, 0x80, 0x8 ;  /* 0x000000000008781c */ /* 0x004fc80003f0f008 */
[----:B------:R-:W-:-:S04]  /*0150*/  SEL R2, RZ, 0xffffffff, !P0 ;  /* 0xffffffffff027807 */ /* 0x000fc80004000000 */
[----:B------:R-:W-:Y:S01]  /*0160*/  ISETP.NE.AND P0, PT, R2, RZ, PT ;  /* 0x000000ff0200720c */ /* 0x000fe20003f05270 */
[----:B------:R-:W-:-:S12]  /*0170*/  IMAD.U32 R2, RZ, RZ, UR5 ;  /* 0x00000005ff027e24 */ /* 0x000fd8000f8e00ff */
[----:B------:R-:W-:Y:S05]  /*0180*/  @P0 BRA `(.L_x_3) ;  /* 0x0000000000240947 */ /* 0x000fea0003800000 */
.L_x_4:
[----:B------:R-:W-:Y:S05]  /*0190*/  NANOSLEEP 0x64 ;  /* 0x000000640000795d */ /* 0x000fea0003800000 */
[----:B------:R-:W-:-:S05]  /*01a0*/  UMOV UR5, 0x4 ;  /* 0x0000000400057882 */ /* 0x000fca0000000000 */
[----:B------:R-:W-:Y:S04]  /*01b0*/  DEPBAR.LE SB2, 0x36 ;  /* 0x0000ad800000791a */ /* 0x000fe80000000000 */
[----:B------:R-:W2:Y:S02]  /*01c0*/  UTCATOMSWS.FIND_AND_SET.ALIGN UP0, UR5, UR5 ;  /* 0x00000005000575e3 */ /* 0x000ea40008000800 */
[----:B--2---:R-:W-:-:S04]  /*01d0*/  PLOP3.LUT P0, PT, PT, PT, UP0, 0x80, 0x8 ;  /* 0x000000000008781c */ /* 0x004fc80003f0f008 */
[----:B------:R-:W-:-:S04]  /*01e0*/  SEL R2, RZ, 0xffffffff, !P0 ;  /* 0xffffffffff027807 */ /* 0x000fc80004000000 */
[----:B------:R-:W-:Y:S01]  /*01f0*/  ISETP.NE.AND P0, PT, R2, RZ, PT ;  /* 0x000000ff0200720c */ /* 0x000fe20003f05270 */
[----:B------:R-:W-:-:S12]  /*0200*/  IMAD.U32 R2, RZ, RZ, UR5 ;  /* 0x00000005ff027e24 */ /* 0x000fd8000f8e00ff */
[----:B------:R-:W-:Y:S05]  /*0210*/  @!P0 BRA `(.L_x_4) ;  /* 0xfffffffc00dc8947 */ /* 0x000fea000383ffff */
.L_x_3:
[C---:B------:R-:W-:Y:S01]  /*0220*/  VIADD R4, R2.reuse, 0x10 ;  /* 0x0000001002047836 */ /* 0x040fe20000000000 */
[----:B------:R-:W-:Y:S01]  /*0230*/  UMOV UR5, 0x50 ;  /* 0x0000005000057882 */ /* 0x000fe20000000000 */
[----:B------:R-:W-:Y:S01]  /*0240*/  SHF.L.U32 R3, R3, R2, RZ ;  /* 0x0000000203037219 */ /* 0x000fe200000006ff */
[----:B------:R-:W-:Y:S01]  /*0250*/  ULEA UR5, UR6, UR5, 0x18 ;  /* 0x0000000506057291 */ /* 0x000fe2000f8ec0ff */
[----:B------:R-:W-:Y:S01]  /*0260*/  IMAD.SHL.U32 R2, R2, 0x20, RZ ;  /* 0x0000002002027824 */ /* 0x000fe200078e00ff */
[----:B------:R-:W-:-:S04]  /*0270*/  SHF.L.U32 R4, R5, R4, RZ ;  /* 0x0000000405047219 */ /* 0x000fc800000006ff */
[----:B------:R-:W-:-:S05]  /*0280*/  LOP3.LUT R3, R4, R3, RZ, 0xfc, !PT ;  /* 0x0000000304037212 */ /* 0x000fca00078efcff */
[----:B------:R2:W-:Y:S04]  /*0290*/  ATOMS.OR RZ, [UR5], R3 ;  /* 0x00000003ffff798c */ /* 0x0005e8000b000005 */
[----:B------:R2:W-:Y:S01]  /*02a0*/  STS [UR4], R2 ;  /* 0x00000002ff007988 */ /* 0x0005e20008000804 */
[----:B------:R-:W-:Y:S05]  /*02b0*/  BRA `(.L_x_2) ;  /* 0x0000000000107947 */ /* 0x000fea0003800000 */
.L_x_1:
[----:B------:R-:W-:Y:S01]  /*02c0*/  IMAD.MOV.U32 R3, RZ, RZ, -0x1 ;  /* 0xffffffffff037424 */ /* 0x000fe200078e00ff */
[----:B------:R-:W-:-:S04]  /*02d0*/  MOV R2, 0x300 ;  /* 0x0000030000027802 */ /* 0x000fc80000000f00 */
[----:B------:R2:W-:Y:S03]  /*02e0*/  STS [UR4], R3 ;  /* 0x00000003ff007988 */ /* 0x0005e60008000804 */
[----:B-12---:R-:W-:Y:S05]  /*02f0*/  CALL.REL.NOINC `($__internal_1_$__cuda_sm10x_tcgen05_guardrail_trap_phase_invalid_during_alloc) ;  /* 0x0000002400307944 */ /* 0x006fea0003c00000 */
.L_x_2:
[----:B------:R-:W-:Y:S05]  /*0300*/  WARPSYNC.ALL ;  /* 0x0000000000007948 */ /* 0x000fea0003800000 */
[----:B------:R-:W-:Y:S01]  /*0310*/  NOP ;  /* 0x0000000000007918 */ /* 0x000fe20000000000 */
.L_x_0:
[----:B------:R-:W3:Y:S08]  /*0320*/  S2UR UR4, SR_CgaCtaId ;  /* 0x00000000000479c3 */ /* 0x000ef00000008800 */
[----:B------:R-:W-:Y:S01]  /*0330*/  BAR.SYNC.DEFER_BLOCKING 0x0 ;  /* 0x0000000000007b1d */ /* 0x000fe20000010000 */
[----:B------:R-:W-:-:S05]  /*0340*/  LOP3.LUT R68, R0, 0xff, RZ, 0xc0, !PT ;  /* 0x000000ff00447812 */ /* 0x000fca00078ec0ff */
[----:B------:R-:W-:Y:S02]  /*0350*/  UMOV UR8, 0x400 ;  /* 0x0000040000087882 */ /* 0x000fe40000000000 */
[----:B------:R-:W4:Y:S08]  /*0360*/  LDC R10, c[0x0][0x3a0] ;  /* 0x0000e800ff0a7b82 */ /* 0x000f300000000800 */
[----:B------:R-:W5:Y:S01]  /*0370*/  S2UR UR9, SR_CTAID.Y ;  /* 0x00000000000979c3 */ /* 0x000f620000002600 */
[----:B---3--:R-:W-:-:S09]  /*0380*/  ULEA UR8, UR4, UR8, 0x18 ;  /* 0x0000000804087291 */ /* 0x008fd2000f8ec0ff */
[----:B--2---:R-:W2:Y:S01]  /*0390*/  LDS R3, [UR8] ;  /* 0x00000008ff037984 */ /* 0x004ea20008000800 */
[----:B------:R-:W-:Y:S06]  /*03a0*/  BAR.SYNC.DEFER_BLOCKING 0x0 ;  /* 0x0000000000007b1d */ /* 0x000fec0000010000 */
[----:B------:R-:W-:Y:S05]  /*03b0*/  @P2 BRA `(.L_x_5) ;  /* 0x0000000000182947 */ /* 0x000fea0003800000 */
[----:B------:R-:W-:Y:S01]  /*03c0*/  ELECT P0, URZ, PT ;  /* 0x0000000000ff782f */ /* 0x000fe20003800000 */
[----:B------:R-:W-:Y:S01]  /*03d0*/  IMAD.MOV.U32 R2, RZ, RZ, 0x1 ;  /* 0x00000001ff027424 */ /* 0x000fe200078e00ff */
[----:B------:R-:W-:Y:S01]  /*03e0*/  UMOV UR5, 0x40 ;  /* 0x0000004000057882 */ /* 0x000fe20000000000 */
[----:B------:R-:W-:Y:S01]  /*03f0*/  UVIRTCOUNT.DEALLOC.SMPOOL 0x80 ;  /* 0x000000800000784c */ /* 0x000fe20000000000 */
[----:B------:R-:W-:-:S09]  /*0400*/  ULEA UR5, UR4, UR5, 0x18 ;  /* 0x0000000504057291 */ /* 0x000fd2000f8ec0ff */
[----:B------:R3:W-:Y:S03]  /*0410*/  @P0 STS.U8 [UR5], R2 ;  /* 0x00000002ff000988 */ /* 0x0007e60008000005 */
.L_x_5:
[----:B------:R-:W3:Y:S01]  /*0420*/  S2UR UR4, SR_CTAID.Z ;  /* 0x00000000000479c3 */ /* 0x000ee20000002700 */
[----:B------:R-:W5:Y:S01]  /*0430*/  LDCU UR5, c[0x0][0x370] ;  /* 0x00006e00ff0577ac */ /* 0x000f620008000800 */
[----:B------:R-:W-:Y:S01]  /*0440*/  ISETP.GE.U32.AND P0, PT, R68, 0x20, PT ;  /* 0x000000204400780c */ /* 0x000fe20003f06070 */
[----:B----4-:R-:W-:Y:S01]  /*0450*/  VIADD R5, R10, 0xffffffff ;  /* 0xffffffff0a057836 */ /* 0x010fe20000000000 */
[C---:B------:R-:W-:Y:S01]  /*0460*/  ISETP.NE.U32.AND P3, PT, R68.reuse, RZ, PT ;  /* 0x000000ff4400720c */ /* 0x040fe20003f65070 */
[----:B------:R-:W3:Y:S01]  /*0470*/  LDCU UR6, c[0x0][0x374] ;  /* 0x00006e80ff0677ac */ /* 0x000ee20008000800 */
[----:B------:R-:W-:Y:S01]  /*0480*/  LEA R4, R68, UR8, 0x2 ;  /* 0x0000000844047c11 */ /* 0x000fe2000f8e10ff */
[----:B------:R-:W-:Y:S01]  /*0490*/  BSSY.RECONVERGENT B0, `(.L_x_6) ;  /* 0x0000015000007945 */ /* 0x000fe20003800200 */
[----:B------:R-:W5:Y:S01]  /*04a0*/  S2UR UR7, SR_CTAID.X ;  /* 0x00000000000779c3 */ /* 0x000f620000002500 */
[----:B------:R-:W4:Y:S01]  /*04b0*/  LDCU.64 UR20, c[0x0][0x3c0] ;  /* 0x00007800ff1477ac */ /* 0x000f220008000a00 */
[----:B--2---:R-:W-:-:S05]  /*04c0*/  R2UR UR23, R3 ;  /* 0x00000000031772ca */ /* 0x004fca00000e0000 */
[----:B------:R2:W-:Y:S01]  /*04d0*/  @!P0 STS [R4], RZ ;  /* 0x000000ff04008388 */ /* 0x0005e20000000800 */
[----:B------:R-:W1:Y:S01]  /*04e0*/  LDC R6, c[0x0][0x398] ;  /* 0x0000e600ff067b82 */ /* 0x000e620000000800 */
[----:B------:R-:W-:Y:S02]  /*04f0*/  NOP ;  /* 0x0000000000007918 */ /* 0x000fe40000000000 */
[----:B------:R2:W-:Y:S01]  /*0500*/  @!P3 STS [UR8+0x20], R5 ;  /* 0x00002005ff00b988 */ /* 0x0005e20008000808 */
[----:B---3-5:R-:W-:-:S04]  /*0510*/  UIMAD UR4, UR4, UR6, UR9 ;  /* 0x00000006040472a4 */ /* 0x028fc8000f8e0209 */
[----:B------:R-:W-:-:S04]  /*0520*/  UIMAD UR4, UR4, UR5, UR7 ;  /* 0x00000005040472a4 */ /* 0x000fc8000f8e0207 */
[----:B------:R-:W-:-:S04]  /*0530*/  UIMAD UR4, UR4, 0x180, URZ ;  /* 0x00000180040478a4 */ /* 0x000fc8000f8e02ff */
[----:B----4-:R-:W-:Y:S01]  /*0540*/  UIADD3 UR24, UP0, UPT, UR4, UR20, URZ ;  /* 0x0000001404187290 */ /* 0x010fe2000ff1e0ff */
[----:B-1----:R-:W-:-:S03]  /*0550*/  VIADD R6, R6, 0xffffffff ;  /* 0xffffffff06067836 */ /* 0x002fc60000000000 */
[----:B------:R-:W-:Y:S01]  /*0560*/  ULEA.HI.X.SX32 UR25, UR4, UR21, 0x1, UP0 ;  /* 0x0000001504197291 */ /* 0x000fe200080f0eff */
[----:B--2---:R-:W-:Y:S11]  /*0570*/  @P3 BRA `(.L_x_7) ;  /* 0x0000000000183947 */ /* 0x004ff60003800000 */
[----:B------:R-:W1:Y:S01]  /*0580*/  LDS R2, [UR8+0x8] ;  /* 0x00000808ff027984 */ /* 0x000e620008000800 */
[----:B------:R-:W2:Y:S01]  /*0590*/  LDC.64 R8, c[0x0][0x380] ;  /* 0x0000e000ff087b82 */ /* 0x000ea20000000a00 */
[----:B------:R-:W-:Y:S02]  /*05a0*/  IMAD.MOV.U32 R3, RZ, RZ, 0x70 ;  /* 0x00000070ff037424 */ /* 0x000fe400078e00ff */
[----:B--2---:R2:W-:Y:S03]  /*05b0*/  STS.64 [UR8], R8 ;  /* 0x00000008ff007988 */ /* 0x0045e60008000a08 */
[----:B-1----:R-:W-:-:S05]  /*05c0*/  LOP3.LUT R2, R2, 0x10, R3, 0xd8, !PT ;  /* 0x0000001002027812 */ /* 0x002fca00078ed803 */
[----:B------:R2:W-:Y:S02]  /*05d0*/  STS [UR8+0x8], R2 ;  /* 0x00000802ff007988 */ /* 0x0005e40008000808 */
.L_x_7:
[----:B------:R-:W-:Y:S05]  /*05e0*/  BSYNC.RECONVERGENT B0 ;  /* 0x0000000000007941 */ /* 0x000fea0003800200 */
.L_x_6:
[----:B------:R-:W-:Y:S04]  /*05f0*/  BSSY.RECONVERGENT B0, `(.L_x_8) ;  /* 0x000000a000007945 */ /* 0x000fe80003800200 */
[----:B------:R-:W-:Y:S05]  /*0600*/  @P3 BRA `(.L_x_9) ;  /* 0x0000000000203947 */ /* 0x000fea0003800000 */
[----:B--2---:R-:W1:Y:S01]  /*0610*/  LDS R2, [UR8+0x34] ;  /* 0x00003408ff027984 */ /* 0x004e620008000800 */
[----:B------:R-:W-:Y:S02]  /*0620*/  IMAD.MOV.U32 R3, RZ, RZ, 0x1f000000 ;  /* 0x1f000000ff037424 */ /* 0x000fe400078e00ff */
[----:B------:R-:W-:Y:S01]  /*0630*/  @!P3 IMAD.MOV.U32 R7, RZ, RZ, 0x7f ;  /* 0x0000007fff07b424 */ /* 0x000fe200078e00ff */
[----:B------:R-:W2:Y:S02]  /*0640*/  @!P3 LDS R8, [UR8+0x38] ;  /* 0x00003808ff08b984 */ /* 0x000ea40008000800 */
[----:B-1----:R-:W-:Y:S02]  /*0650*/  LOP3.LUT R2, R2, 0xff000000, R3, 0xb8, !PT ;  /* 0xff00000002027812 */ /* 0x002fe400078eb803 */
[----:B--2---:R-:W-:-:S03]  /*0660*/  @!P3 LOP3.LUT R3, R8, 0xff, R7, 0xb8, !PT ;  /* 0x000000ff0803b812 */ /* 0x004fc600078eb807 */
[----:B------:R1:W-:Y:S04]  /*0670*/  STS [UR8+0x34], R2 ;  /* 0x00003402ff007988 */ /* 0x0003e80008000808 */
[----:B------:R1:W-:Y:S02]  /*0680*/  @!P3 STS [UR8+0x38], R3 ;  /* 0x00003803ff00b988 */ /* 0x0003e40008000808 */
.L_x_9:
[----:B------:R-:W-:Y:S05]  /*0690*/  BSYNC.RECONVERGENT B0 ;  /* 0x0000000000007941 */ /* 0x000fea0003800200 */
.L_x_8:
[----:B------:R-:W-:Y:S04]  /*06a0*/  BSSY.RECONVERGENT B0, `(.L_x_10) ;  /* 0x000000a000007945 */ /* 0x000fe80003800200 */
[----:B------:R-:W-:Y:S05]  /*06b0*/  @P3 BRA `(.L_x_11) ;  /* 0x0000000000203947 */ /* 0x000fea0003800000 */
[----:B-12---:R-:W1:Y:S01]  /*06c0*/  LDS R2, [UR8+0x1c] ;  /* 0x00001c08ff027984 */ /* 0x006e620008000800 */
[----:B------:R-:W2:Y:S03]  /*06d0*/  LDC.64 R8, c[0x0][0x3a8] ;  /* 0x0000ea00ff087b82 */ /* 0x000ea60000000a00 */
[----:B------:R3:W-:Y:S01]  /*06e0*/  STS [UR8+0x24], R6 ;  /* 0x00002406ff007988 */ /* 0x0007e20008000808 */
[--C-:B--2---:R-:W-:Y:S02]  /*06f0*/  SHF.R.U32.HI R7, RZ, 0x4, R9.reuse ;  /* 0x00000004ff077819 */ /* 0x104fe40000011609 */
[----:B------:R-:W-:-:S05]  /*0700*/  SHF.R.U64 R3, R8, 0x4, R9 ;  /* 0x0000000408037819 */ /* 0x000fca0000001209 */
[----:B------:R3:W-:Y:S01]  /*0710*/  STS [UR8+0xc], R3 ;  /* 0x00000c03ff007988 */ /* 0x0007e20008000808 */
[----:B-1----:R-:W-:-:S05]  /*0720*/  LOP3.LUT R2, R2, 0xf, R7, 0xb8, !PT ;  /* 0x0000000f02027812 */ /* 0x002fca00078eb807 */
[----:B------:R3:W-:Y:S02]  /*0730*/  STS [UR8+0x1c], R2 ;  /* 0x00001c02ff007988 */ /* 0x0007e40008000808 */
.L_x_11:
[----:B------:R-:W-:Y:S05]  /*0740*/  BSYNC.RECONVERGENT B0 ;  /* 0x0000000000007941 */ /* 0x000fea0003800200 */
.L_x_10:
[----:B------:R-:W-:Y:S04]  /*0750*/  BSSY.RECONVERGENT B1, `(.L_x_12) ;  /* 0x000001d000017945 */ /* 0x000fe80003800200 */
[----:B------:R-:W-:Y:S04]  /*0760*/  BSSY.RELIABLE B0, `(.L_x_13) ;  /* 0x0000018000007945 */ /* 0x000fe80003800100 */
[----:B------:R-:W-:Y:S05]  /*0770*/  @P3 BRA `(.L_x_14) ;  /* 0x00000000001c3947 */ /* 0x000fea0003800000 */
[----:B-123--:R-:W1:Y:S02]  /*0780*/  LDS R2, [UR8+0x34] ;  /* 0x00003408ff027984 */ /* 0x00ee640008000800 */
[----:B-1----:R-:W-:-:S05]  /*0790*/  LOP3.LUT R2, R2, 0x7, RZ, 0xb8, !PT ;  /* 0x0000000702027812 */ /* 0x002fca00078eb8ff */
[----:B------:R1:W-:Y:S01]  /*07a0*/  STS [UR8+0x34], R2 ;  /* 0x00003402ff007988 */ /* 0x0003e20008000808 */
[----:B------:R-:W-:Y:S05]  /*07b0*/  @P3 BRA `(.L_x_15) ;  /* 0x00000000001c3947 */ /* 0x000fea0003800000 */
[----:B-1----:R-:W1:Y:S02]  /*07c0*/  LDS R2, [UR8+0x34] ;  /* 0x00003408ff027984 */ /* 0x002e640008000800 */
[----:B-1----:R-:W-:-:S05]  /*07d0*/  LOP3.LUT R2, R2, 0x38, RZ, 0xb8, !PT ;  /* 0x0000003802027812 */ /* 0x002fca00078eb8ff */
[----:B------:R4:W-:Y:S02]  /*07e0*/  STS [UR8+0x34], R2 ;  /* 0x00003402ff007988 */ /* 0x0009e40008000808 */
.L_x_14:
[----:B------:R-:W-:Y:S05]  /*07f0*/  @P3 BRA `(.L_x_16) ;  /* 0x00000000001c3947 */ /* 0x000fea0003800000 */
[----:B-1234-:R-:W1:Y:S02]  /*0800*/  LDS R2, [UR8+0x8] ;  /* 0x00000808ff027984 */ /* 0x01ee640008000800 */
[----:B-1----:R-:W-:-:S05]  /*0810*/  LOP3.LUT R2, R2, 0x780, RZ, 0xb8, !PT ;  /* 0x0000078002027812 */ /* 0x002fca00078eb8ff */
[----:B------:R2:W-:Y:S02]  /*0820*/  STS [UR8+0x8], R2 ;  /* 0x00000802ff007988 */ /* 0x0005e40008000808 */
.L_x_15:
[----:B------:R-:W-:Y:S05]  /*0830*/  @P3 BRA `(.L_x_17) ;  /* 0x0000000000283947 */ /* 0x000fea0003800000 */
[----:B-12---:R-:W1:Y:S02]  /*0840*/  LDS R2, [UR8+0x8] ;  /* 0x00000808ff027984 */ /* 0x006e640008000800 */
[----:B-1----:R-:W-:-:S05]  /*0850*/  LOP3.LUT R2, R2, 0x1800, RZ, 0xb8, !PT ;  /* 0x0000180002027812 */ /* 0x002fca00078eb8ff */
[----:B------:R5:W-:Y:S02]  /*0860*/  STS [UR8+0x8], R2 ;  /* 0x00000802ff007988 */ /* 0x000be40008000808 */
.L_x_16:
[----:B------:R-:W-:Y:S05]  /*0870*/  @P3 BREAK.RELIABLE B0 ;  /* 0x0000000000003942 */ /* 0x000fea0003800100 */
[----:B------:R-:W-:Y:S05]  /*0880*/  @P3 BRA `(.L_x_18) ;  /* 0x0000000000243947 */ /* 0x000fea0003800000 */
[----:B-1-3--:R-:W1:Y:S01]  /*0890*/  LDS R3, [UR8+0x8] ;  /* 0x00000808ff037984 */ /* 0x00ae620008000800 */
[----:B--2-45:R-:W-:-:S05]  /*08a0*/  IMAD.MOV.U32 R2, RZ, RZ, 0x6000 ;  /* 0x00006000ff027424 */ /* 0x034fca00078e00ff */
[----:B-1----:R-:W-:-:S04]  /*08b0*/  LOP3.LUT R2, R3, 0x2000, R2, 0xd8, !PT ;  /* 0x0000200003027812 */ /* 0x002fc800078ed802 */
[----:B------:R-:W-:-:S05]  /*08c0*/  LOP3.LUT R2, R2, 0x400000, RZ, 0xb8, !PT ;  /* 0x0040000002027812 */ /* 0x000fca00078eb8ff */
[----:B------:R3:W-:Y:S02]  /*08d0*/  STS [UR8+0x8], R2 ;  /* 0x00000802ff007988 */ /* 0x0007e40008000808 */
.L_x_17:
[----:B------:R-:W-:Y:S05]  /*08e0*/  BSYNC.RELIABLE B0 ;  /* 0x0000000000007941 */ /* 0x000fea0003800100 */
.L_x_13:
[----:B-123--:R-:W1:Y:S02]  /*08f0*/  @!P3 LDS R2, [UR8+0x8] ;  /* 0x00000808ff02b984 */ /* 0x00ee640008000800 */
[----:B-1----:R-:W-:-:S05]  /*0900*/  @!P3 LOP3.LUT R2, R2, 0x8000, RZ, 0xb8, !PT ;  /* 0x000080000202b812 */ /* 0x002fca00078eb8ff */
[----:B------:R1:W-:Y:S02]  /*0910*/  @!P3 STS [UR8+0x8], R2 ;  /* 0x00000802ff00b988 */ /* 0x0003e40008000808 */
.L_x_18:
[----:B------:R-:W-:Y:S05]  /*0920*/  BSYNC.RECONVERGENT B1 ;  /* 0x0000000000017941 */ /* 0x000fea0003800200 */
.L_x_12:
[----:B------:R-:W-:Y:S05]  /*0930*/  WARPSYNC.ALL ;  /* 0x0000000000007948 */ /* 0x000fea0003800000 */
[----:B------:R-:W-:Y:S01]  /*0940*/  NOP ;  /* 0x0000000000007918 */ /* 0x000fe20000000000 */
[----:B------:R-:W1:Y:S02]  /*0950*/  LDC R7, c[0x0][0x39c] ;  /* 0x0000e700ff077b82 */ /* 0x000e640000000800 */
[----:B-1----:R-:W-:Y:S01]  /*0960*/  VIADD R7, R7, 0xffffffff ;  /* 0xffffffff07077836 */ /* 0x002fe20000000000 */
[----:B------:R-:W-:Y:S06]  /*0970*/  @P0 BRA `(.L_x_19) ;  /* 0x0000000000300947 */ /* 0x000fec0003800000 */
[----:B--2345:R-:W1:Y:S01]  /*0980*/  S2R R2, SR_LANEID ;  /* 0x0000000000027919 */ /* 0x03ce620000000000 */
[----:B------:R-:W-:Y:S05]  /*0990*/  WARPSYNC.ALL ;  /* 0x0000000000007948 */ /* 0x000fea0003800000 */
[----:B------:R-:W-:Y:S01]  /*09a0*/  NOP ;  /* 0x0000000000007918 */ /* 0x000fe20000000000 */
[----:B-1----:R-:W-:-:S05]  /*09b0*/  IMAD.SHL.U32 R8, R2, 0x4, RZ ;  /* 0x0000000402087824 */ /* 0x002fca00078e00ff */
[----:B------:R-:W1:Y:S01]  /*09c0*/  LDS R9, [R8+UR8] ;  /* 0x0000000808097984 */ /* 0x000e620008000800 */
[----:B------:R-:W-:-:S05]  /*09d0*/  IADD3 R2, P1, PT, R8, UR24, RZ ;  /* 0x0000001808027c10 */ /* 0x000fca000ff3e0ff */
[----:B------:R-:W-:-:S05]  /*09e0*/  IMAD.X R3, RZ, RZ, UR25, P1 ;  /* 0x00000019ff037e24 */ /* 0x000fca00088e06ff */
[----:B-1----:R1:W2:Y:S01]  /*09f0*/  ATOMG.E.EXCH.STRONG.GPU PT, RZ, [R2], R9 ;  /* 0x0000000902ff73a8 */ /* 0x0022a200041ee100 */
[----:B------:R-:W-:-:S04]  /*0a00*/  DEPBAR {5,4,3,2,1,0} ;  /* 0x0000003f0000791a */ /* 0x000fc80000000000 */
[----:B------:R-:W3:Y:S02]  /*0a10*/  CCTL.E.C.LDCU.IV.DEEP [UR24] ;  /* 0x0000000018007540 */ /* 0x000ee40009c08000 */
[----:B---3--:R1:W-:Y:S01]  /*0a20*/  UTMACCTL.IV [UR24] ;  /* 0x00000000180079b9 */ /* 0x0083e20008000000 */
[----:B------:R-:W-:Y:S01]  /*0a30*/  NOP ;  /* 0x0000000000007918 */ /* 0x000fe20000000000 */
.L_x_19:
[----:B------:R-:W-:Y:S05]  /*0a40*/  @P0 BRA `(.L_x_20) ;  /* 0x00000000000c0947 */ /* 0x000fea0003800000 */
[----:B------:R0:W-:Y:S01]  /*0a50*/  UTMACMDFLUSH ;  /* 0x00000000000079b7 */ /* 0x0001e20000000000 */
[----:B------:R-:W-:Y:S05]  /*0a60*/  @P0 BRA `(.L_x_20) ;  /* 0x0000000000040947 */ /* 0x000fea0003800000 */
[----:B------:R-:W-:-:S04]  /*0a70*/  DEPBAR.LE SB0, 0x0 ;  /* 0x000080000000791a */ /* 0x000fc80000000000 */
.L_x_20:
[----:B------:R-:W-:Y:S05]  /*0a80*/  WARPSYNC.ALL ;  /* 0x0000000000007948 */ /* 0x000fea0003800000 */
[----:B------:R-:W-:Y:S01]  /*0a90*/  NOP ;  /* 0x0000000000007918 */ /* 0x000fe20000000000 */
[----:B--2---:R-:W-:Y:S06]  /*0aa0*/  BAR.SYNC.DEFER_BLOCKING 0x0 ;  /* 0x0000000000007b1d */ /* 0x004fec0000010000 */
[----:B------:R-:W-:Y:S02]  /*0ab0*/  BSSY.RECONVERGENT B1, `(.L_x_21) ;  /* 0x000000b000017945 */ /* 0x000fe40003800200 */
[----:B------:R-:W-:Y:S06]  /*0ac0*/  BAR.SYNC.DEFER_BLOCKING 0x0 ;  /* 0x0000000000007b1d */ /* 0x000fec0000010000 */
[----:B------:R2:W-:Y:S01]  /*0ad0*/  @!P0 STS [R4], RZ ;  /* 0x000000ff04008388 */ /* 0x0005e20000000800 */
[----:B------:R-:W-:Y:S01]  /*0ae0*/  NOP ;  /* 0x0000000000007918 */ /* 0x000fe20000000000 */
[----:B------:R-:W-:Y:S05]  /*0af0*/  @P3 BRA `(.L_x_22) ;  /* 0x0000000000183947 */ /* 0x000fea0003800000 */
[----:B-1-345:R-:W1:Y:S01]  /*0b00*/  LDS R2, [UR8+0x8] ;  /* 0x00000808ff027984 */ /* 0x03ae620008000800 */
[----:B------:R-:W3:Y:S01]  /*0b10*/  LDC.64 R8, c[0x0][0x388] ;  /* 0x0000e200ff087b82 */ /* 0x000ee20000000a00 */
[----:B------:R-:W-:Y:S02]  /*0b20*/  IMAD.MOV.U32 R3, RZ, RZ, 0x70 ;  /* 0x00000070ff037424 */ /* 0x000fe400078e00ff */
[----:B---3--:R3:W-:Y:S03]  /*0b30*/  STS.64 [UR8], R8 ;  /* 0x00000008ff007988 */ /* 0x0087e60008000a08 */
[----:B-1----:R-:W-:-:S05]  /*0b40*/  LOP3.LUT R2, R2, 0x10, R3, 0xd8, !PT ;  /* 0x0000001002027812 */ /* 0x002fca00078ed803 */
[----:B------:R3:W-:Y:S02]  /*0b50*/  STS [UR8+0x8], R2 ;  /* 0x00000802ff007988 */ /* 0x0007e40008000808 */
.L_x_22:
[----:B-1----:R-:W-:Y:S05]  /*0b60*/  BSYNC.RECONVERGENT B1 ;  /* 0x0000000000017941 */ /* 0x002fea0003800200 */
.L_x_21:
[----:B------:R-:W-:Y:S04]  /*0b70*/  BSSY.RECONVERGENT B1, `(.L_x_23) ;  /* 0x000000a000017945 */ /* 0x000fe80003800200 */
[----:B------:R-:W-:Y:S05]  /*0b80*/  @P3 BRA `(.L_x_24) ;  /* 0x0000000000203947 */ /* 0x000fea0003800000 */
[----:B---345:R-:W1:Y:S01]  /*0b90*/  LDS R2, [UR8+0x34] ;  /* 0x00003408ff027984 */ /* 0x038e620008000800 */
[----:B------:R-:W-:Y:S02]  /*0ba0*/  IMAD.MOV.U32 R3, RZ, RZ, 0x7f000000 ;  /* 0x7f000000ff037424 */ /* 0x000fe400078e00ff */
[----:B------:R-:W-:Y:S01]  /*0bb0*/  @!P3 IMAD.MOV.U32 R8, RZ, RZ, 0x1f ;  /* 0x0000001fff08b424 */ /* 0x000fe200078e00ff */
[----:B------:R-:W3:Y:S02]  /*0bc0*/  @!P3 LDS R9, [UR8+0x38] ;  /* 0x00003808ff09b984 */ /* 0x000ee40008000800 */
[----:B-1----:R-:W-:Y:S02]  /*0bd0*/  LOP3.LUT R2, R2, 0xff000000, R3, 0xb8, !PT ;  /* 0xff00000002027812 */ /* 0x002fe400078eb803 */
[----:B---3--:R-:W-:-:S03]  /*0be0*/  @!P3 LOP3.LUT R3, R9, 0xff, R8, 0xb8, !PT ;  /* 0x000000ff0903b812 */ /* 0x008fc600078eb808 */
[----:B------:R1:W-:Y:S04]  /*0bf0*/  STS [UR8+0x34], R2 ;  /* 0x00003402ff007988 */ /* 0x0003e80008000808 */
[----:B------:R1:W-:Y:S02]  /*0c00*/  @!P3 STS [UR8+0x38], R3 ;  /* 0x00003803ff00b988 */ /* 0x0003e40008000808 */
.L_x_24:
[----:B------:R-:W-:Y:S05]  /*0c10*/  BSYNC.RECONVERGENT B1 ;  /* 0x0000000000017941 */ /* 0x000fea0003800200 */
.L_x_23:
[----:B------:R-:W-:Y:S04]  /*0c20*/  BSSY.RECONVERGENT B1, `(.L_x_25) ;  /* 0x0000004000017945 */ /* 0x000fe80003800200 */
[----:B------:R-:W-:Y:S05]  /*0c30*/  @P3 BRA `(.L_x_26) ;  /* 0x0000000000083947 */ /* 0x000fea0003800000 */
[----:B------:R1:W-:Y:S04]  /*0c40*/  STS [UR8+0x24], R5 ;  /* 0x00002405ff007988 */ /* 0x0003e80008000808 */
[----:B------:R1:W-:Y:S02]  /*0c50*/  STS [UR8+0x20], R7 ;  /* 0x00002007ff007988 */ /* 0x0003e40008000808 */
.L_x_26:
[----:B------:R-:W-:Y:S05]  /*0c60*/  BSYNC.RECONVERGENT B1 ;  /* 0x0000000000017941 */ /* 0x000fea0003800200 */
.L_x_25:
[----:B------:R-:W-:Y:S04]  /*0c70*/  BSSY.RECONVERGENT B2, `(.L_x_27) ;  /* 0x0000025000027945 */ /* 0x000fe80003800200 */
[----:B------:R-:W-:Y:S04]  /*0c80*/  BSSY.RELIABLE B1, `(.L_x_28) ;  /* 0x0000020000017945 */ /* 0x000fe80003800100 */
[----:B------:R-:W-:Y:S05]  /*0c90*/  @P3 BRA `(.L_x_29) ;  /* 0x00000000002c3947 */ /* 0x000fea0003800000 */
[----:B-1-345:R-:W1:Y:S01]  /*0ca0*/  LDS R2, [UR8+0x1c] ;  /* 0x00001c08ff027984 */ /* 0x03ae620008000800 */
[----:B------:R-:W3:Y:S02]  /*0cb0*/  LDC.64 R8, c[0x0][0x3b0] ;  /* 0x0000ec00ff087b82 */ /* 0x000ee40000000a00 */
[--C-:B---3--:R-:W-:Y:S02]  /*0cc0*/  SHF.R.U32.HI R5, RZ, 0x4, R9.reuse ;  /* 0x00000004ff057819 */ /* 0x108fe40000011609 */
[----:B------:R-:W-:-:S05]  /*0cd0*/  SHF.R.U64 R3, R8, 0x4, R9 ;  /* 0x0000000408037819 */ /* 0x000fca0000001209 */
[----:B------:R3:W-:Y:S01]  /*0ce0*/  STS [UR8+0xc], R3 ;  /* 0x00000c03ff007988 */ /* 0x0007e20008000808 */
[----:B-1----:R-:W-:-:S05]  /*0cf0*/  LOP3.LUT R2, R2, 0xf, R5, 0xb8, !PT ;  /* 0x0000000f02027812 */ /* 0x002fca00078eb805 */
[----:B------:R3:W-:Y:S01]  /*0d00*/  STS [UR8+0x1c], R2 ;  /* 0x00001c02ff007988 */ /* 0x0007e20008000808 */
[----:B------:R-:W-:Y:S05]  /*0d10*/  @P3 BRA `(.L_x_30) ;  /* 0x00000000001c3947 */ /* 0x000fea0003800000 */
[----:B---3--:R-:W1:Y:S02]  /*0d20*/  LDS R2, [UR8+0x34] ;  /* 0x00003408ff027984 */ /* 0x008e640008000800 */
[----:B-1----:R-:W-:-:S05]  /*0d30*/  LOP3.LUT R2, R2, 0x7, RZ, 0xb8, !PT ;  /* 0x0000000702027812 */ /* 0x002fca00078eb8ff */
[----:B------:R1:W-:Y:S02]  /*0d40*/  STS [UR8+0x34], R2 ;  /* 0x00003402ff007988 */ /* 0x0003e40008000808 */
.L_x_29:
[----:B------:R-:W-:Y:S05]  /*0d50*/  @P3 BRA `(.L_x_31) ;  /* 0x00000000001c3947 */ /* 0x000fea0003800000 */
[----:B-1-345:R-:W1:Y:S02]  /*0d60*/  LDS R2, [UR8+0x34] ;  /* 0x00003408ff027984 */ /* 0x03ae640008000800 */
[----:B-1----:R-:W-:-:S05]  /*0d70*/  LOP3.LUT R2, R2, 0x38, RZ, 0xb8, !PT ;  /* 0x0000003802027812 */ /* 0x002fca00078eb8ff */
[----:B------:R1:W-:Y:S02]  /*0d80*/  STS [UR8+0x34], R2 ;  /* 0x00003402ff007988 */ /* 0x0003e40008000808 */
.L_x_30:
[----:B------:R-:W-:Y:S05]  /*0d90*/  @P3 BRA `(.L_x_32) ;  /* 0x00000000001c3947 */ /* 0x000fea0003800000 */
[----:B-1-3--:R-:W1:Y:S02]  /*0da0*/  LDS R2, [UR8+0x8] ;  /* 0x00000808ff027984 */ /* 0x00ae640008000800 */
[----:B-1----:R-:W-:-:S05]  /*0db0*/  LOP3.LUT R2, R2, 0x780, RZ, 0xb8, !PT ;  /* 0x0000078002027812 */ /* 0x002fca00078eb8ff */
[----:B------:R1:W-:Y:S02]  /*0dc0*/  STS [UR8+0x8], R2 ;  /* 0x00000802ff007988 */ /* 0x0003e40008000808 */
.L_x_31:
[----:B------:R-:W-:Y:S05]  /*0dd0*/  @P3 BRA `(.L_x_33) ;  /* 0x0000000000283947 */ /* 0x000fea0003800000 */
[----:B-1-345:R-:W1:Y:S02]  /*0de0*/  LDS R2, [UR8+0x8] ;  /* 0x00000808ff027984 */ /* 0x03ae640008000800 */
[----:B-1----:R-:W-:-:S05]  /*0df0*/  LOP3.LUT R2, R2, 0x1800, RZ, 0xb8, !PT ;  /* 0x0000180002027812 */ /* 0x002fca00078eb8ff */
[----:B------:R4:W-:Y:S02]  /*0e00*/  STS [UR8+0x8], R2 ;  /* 0x00000802ff007988 */ /* 0x0009e40008000808 */
.L_x_32:
[----:B------:R-:W-:Y:S05]  /*0e10*/  @P3 BREAK.RELIABLE B1 ;  /* 0x0000000000013942 */ /* 0x000fea0003800100 */
[----:B------:R-:W-:Y:S05]  /*0e20*/  @P3 BRA `(.L_x_34) ;  /* 0x0000000000243947 */ /* 0x000fea0003800000 */
[----:B-1-34-:R-:W1:Y:S01]  /*0e30*/  LDS R2, [UR8+0x8] ;  /* 0x00000808ff027984 */ /* 0x01ae620008000800 */
[----:B------:R-:W-:-:S05]  /*0e40*/  IMAD.MOV.U32 R3, RZ, RZ, 0x6000 ;  /* 0x00006000ff037424 */ /* 0x000fca00078e00ff */
[----:B-1----:R-:W-:-:S04]  /*0e50*/  LOP3.LUT R2, R2, 0x6000, R3, 0xd8, !PT ;  /* 0x0000600002027812 */ /* 0x002fc800078ed803 */
[----:B------:R-:W-:-:S05]  /*0e60*/  LOP3.LUT R2, R2, 0x400000, RZ, 0xb8, !PT ;  /* 0x0040000002027812 */ /* 0x000fca00078eb8ff */
[----:B------:R1:W-:Y:S02]  /*0e70*/  STS [UR8+0x8], R2 ;  /* 0x00000802ff007988 */ /* 0x0003e40008000808 */
.L_x_33:
[----:B------:R-:W-:Y:S05]  /*0e80*/  BSYNC.RELIABLE B1 ;  /* 0x0000000000017941 */ /* 0x000fea0003800100 */
.L_x_28:
[----:B-1-345:R-:W1:Y:S02]  /*0e90*/  @!P3 LDS R2, [UR8+0x8] ;  /* 0x00000808ff02b984 */ /* 0x03ae640008000800 */
[----:B-1----:R-:W-:-:S05]  /*0ea0*/  @!P3 LOP3.LUT R2, R2, 0x8000, RZ, 0xb8, !PT ;  /* 0x000080000202b812 */ /* 0x002fca00078eb8ff */
[----:B------:R5:W-:Y:S02]  /*0eb0*/  @!P3 STS [UR8+0x8], R2 ;  /* 0x00000802ff00b988 */ /* 0x000be40008000808 */
.L_x_34:
[----:B------:R-:W-:Y:S05]  /*0ec0*/  BSYNC.RECONVERGENT B2 ;  /* 0x0000000000027941 */ /* 0x000fea0003800200 */
.L_x_27:
[----:B------:R-:W-:Y:S05]  /*0ed0*/  WARPSYNC.ALL ;  /* 0x0000000000007948 */ /* 0x000fea0003800000 */
[----:B------:R-:W-:Y:S01]  /*0ee0*/  NOP ;  /* 0x0000000000007918 */ /* 0x000fe20000000000 */
[----:B------:R-:W-:-:S04]  /*0ef0*/  UIADD3 UR5, UPT, UPT, UR4, 0x80, URZ ;  /* 0x0000008004057890 */ /* 0x000fc8000fffe0ff */
[----:B------:R-:W-:-:S04]  /*0f00*/  UIADD3 UR26, UP0, UPT, UR5, UR20, URZ ;  /* 0x00000014051a7290 */ /* 0x000fc8000ff1e0ff */
[----:B------:R-:W-:Y:S01]  /*0f10*/  ULEA.HI.X.SX32 UR27, UR5, UR21, 0x1, UP0 ;  /* 0x00000015051b7291 */ /* 0x000fe200080f0eff */
[----:B------:R-:W-:Y:S11]  /*0f20*/  @P0 BRA `(.L_x_35) ;  /* 0x0000000000300947 */ /* 0x000ff60003800000 */
[----:B-1-345:R-:W1:Y:S01]  /*0f30*/  S2R R2, SR_LANEID ;  /* 0x0000000000027919 */ /* 0x03ae620000000000 */
[----:B------:R-:W-:Y:S05]  /*0f40*/  WARPSYNC.ALL ;  /* 0x0000000000007948 */ /* 0x000fea0003800000 */
[----:B------:R-:W-:Y:S01]  /*0f50*/  NOP ;  /* 0x0000000000007918 */ /* 0x000fe20000000000 */
[----:B-1----:R-:W-:-:S05]  /*0f60*/  IMAD.SHL.U32 R8, R2, 0x4, RZ ;  /* 0x0000000402087824 */ /* 0x002fca00078e00ff */
[----:B------:R-:W1:Y:S01]  /*0f70*/  LDS R5, [R8+UR8] ;  /* 0x0000000808057984 */ /* 0x000e620008000800 */
[----:B------:R-:W-:-:S05]  /*0f80*/  IADD3 R2, P1, PT, R8, UR26, RZ ;  /* 0x0000001a08027c10 */ /* 0x000fca000ff3e0ff */
[----:B------:R-:W-:-:S05]  /*0f90*/  IMAD.X R3, RZ, RZ, UR27, P1 ;  /* 0x0000001bff037e24 */ /* 0x000fca00088e06ff */
[----:B-1----:R1:W3:Y:S01]  /*0fa0*/  ATOMG.E.EXCH.STRONG.GPU PT, RZ, [R2], R5 ;  /* 0x0000000502ff73a8 */ /* 0x0022e200041ee100 */
[----:B------:R-:W-:-:S04]  /*0fb0*/  DEPBAR {5,4,3,2,1,0} ;  /* 0x0000003f0000791a */ /* 0x000fc80000000000 */
[----:B------:R-:W4:Y:S02]  /*0fc0*/  CCTL.E.C.LDCU.IV.DEEP [UR26] ;  /* 0x000000001a007540 */ /* 0x000f240009c08000 */
[----:B----4-:R1:W-:Y:S01]  /*0fd0*/  UTMACCTL.IV [UR26] ;  /* 0x000000001a0079b9 */ /* 0x0103e20008000000 */
[----:B------:R-:W-:Y:S01]  /*0fe0*/  NOP ;  /* 0x0000000000007918 */ /* 0x000fe20000000000 */
.L_x_35:
[----:B------:R-:W-:Y:S05]  /*0ff0*/  @P0 BRA `(.L_x_36) ;  /* 0x00000000000c0947 */ /* 0x000fea0003800000 */
[----:B------:R0:W-:Y:S01]  /*1000*/  UTMACMDFLUSH ;  /* 0x00000000000079b7 */ /* 0x0001e20000000000 */
[----:B------:R-:W-:Y:S05]  /*1010*/  @P0 BRA `(.L_x_36) ;  /* 0x0000000000040947 */ /* 0x000fea0003800000 */
[----:B------:R-:W-:-:S04]  /*1020*/  DEPBAR.LE SB0, 0x0 ;  /* 0x000080000000791a */ /* 0x000fc80000000000 */
.L_x_36:
[----:B------:R-:W-:Y:S05]  /*1030*/  WARPSYNC.ALL ;  /* 0x0000000000007948 */ /* 0x000fea0003800000 */
[----:B------:R-:W-:Y:S01]  /*1040*/  NOP ;  /* 0x0000000000007918 */ /* 0x000fe20000000000 */
[----:B---3--:R-:W-:Y:S06]  /*1050*/  BAR.SYNC.DEFER_BLOCKING 0x0 ;  /* 0x0000000000007b1d */ /* 0x008fec0000010000 */
[----:B------:R-:W-:Y:S02]  /*1060*/  BSSY.RECONVERGENT B2, `(.L_x_37) ;  /* 0x000000b000027945 */ /* 0x000fe40003800200 */
[----:B------:R-:W-:Y:S06]  /*1070*/  BAR.SYNC.DEFER_BLOCKING 0x0 ;  /* 0x0000000000007b1d */ /* 0x000fec0000010000 */
[----:B------:R3:W-:Y:S01]  /*1080*/  @!P0 STS [R4], RZ ;  /* 0x000000ff04008388 */ /* 0x0007e20000000800 */
[----:B------:R-:W-:Y:S01]  /*1090*/  NOP ;  /* 0x0000000000007918 */ /* 0x000fe20000000000 */
[----:B------:R-:W-:Y:S05]  /*10a0*/  @P3 BRA `(.L_x_38) ;  /* 0x0000000000183947 */ /* 0x000fea0003800000 */
[----:B-1--45:R-:W1:Y:S01]  /*10b0*/  LDS R2, [UR8+0x8] ;  /* 0x00000808ff027984 */ /* 0x032e620008000800 */
[----:B--23--:R-:W2:Y:S01]  /*10c0*/  LDC.64 R4, c[0x0][0x390] ;  /* 0x0000e400ff047b82 */ /* 0x00cea20000000a00 */
[----:B------:R-:W-:Y:S02]  /*10d0*/  IMAD.MOV.U32 R3, RZ, RZ, 0x70 ;  /* 0x00000070ff037424 */ /* 0x000fe400078e00ff */
[----:B--2---:R2:W-:Y:S03]  /*10e0*/  STS.64 [UR8], R4 ;  /* 0x00000004ff007988 */ /* 0x0045e60008000a08 */
[----:B-1----:R-:W-:-:S05]  /*10f0*/  LOP3.LUT R2, R2, 0x10, R3, 0xd8, !PT ;  /* 0x0000001002027812 */ /* 0x002fca00078ed803 */
[----:B------:R2:W-:Y:S02]  /*1100*/  STS [UR8+0x8], R2 ;  /* 0x00000802ff007988 */ /* 0x0005e40008000808 */
.L_x_38:
[----:B-1----:R-:W-:Y:S05]  /*1110*/  BSYNC.RECONVERGENT B2 ;  /* 0x0000000000027941 */ /* 0x002fea0003800200 */
.L_x_37:
[----:B------:R-:W-:Y:S04]  /*1120*/  BSSY.RECONVERGENT B3, `(.L_x_39) ;  /* 0x0000033000037945 */ /* 0x000fe80003800200 */
[----:B------:R-:W-:Y:S04]  /*1130*/  BSSY.RELIABLE B2, `(.L_x_40) ;  /* 0x000002e000027945 */ /* 0x000fe80003800100 */
[----:B------:R-:W-:Y:S05]  /*1140*/  @P3 BRA `(.L_x_41) ;  /* 0x0000000000243947 */ /* 0x000fea0003800000 */
[----:B--2-45:R-:W1:Y:S01]  /*1150*/  LDS R2, [UR8+0x34] ;  /* 0x00003408ff027984 */ /* 0x034e620008000800 */
[----:B------:R-:W-:-:S05]  /*1160*/  IMAD.MOV.U32 R3, RZ, RZ, 0x7f000000 ;  /* 0x7f000000ff037424 */ /* 0x000fca00078e00ff */
[----:B-1----:R-:W-:-:S05]  /*1170*/  LOP3.LUT R2, R2, 0xff000000, R3, 0xb8, !PT ;  /* 0xff00000002027812 */ /* 0x002fca00078eb803 */
[----:B------:R1:W-:Y:S01]  /*1180*/  STS [UR8+0x34], R2 ;  /* 0x00003402ff007988 */ /* 0x0003e20008000808 */
[----:B------:R-:W-:Y:S05]  /*1190*/  @P3 BRA `(.L_x_42) ;  /* 0x0000000000183947 */ /* 0x000fea0003800000 */
[----:B-1----:R-:W1:Y:S01]  /*11a0*/  LDS R2, [UR8+0x38] ;  /* 0x00003808ff027984 */ /* 0x002e620008000800 */
[----:B------:R-:W-:-:S05]  /*11b0*/  IMAD.MOV.U32 R3, RZ, RZ, 0x7f ;  /* 0x0000007fff037424 */ /* 0x000fca00078e00ff */
[----:B-1----:R-:W-:-:S05]  /*11c0*/  LOP3.LUT R2, R2, 0xff, R3, 0xb8, !PT ;  /* 0x000000ff02027812 */ /* 0x002fca00078eb803 */
[----:B------:R1:W-:Y:S02]  /*11d0*/  STS [UR8+0x38], R2 ;  /* 0x00003802ff007988 */ /* 0x0003e40008000808 */
.L_x_41:
[----:B------:R-:W-:Y:S05]  /*11e0*/  @P3 BRA `(.L_x_43) ;  /* 0x00000000000c3947 */ /* 0x000fea0003800000 */
[----:B------:R1:W-:Y:S02]  /*11f0*/  STS [UR8+0x20], R7 ;  /* 0x00002007ff007988 */ /* 0x0003e40008000808 */
.L_x_42:
[----:B------:R-:W-:Y:S05]  /*1200*/  @P3 BRA `(.L_x_44) ;  /* 0x0000000000243947 */ /* 0x000fea0003800000 */
[----:B------:R1:W-:Y:S02]  /*1210*/  STS [UR8+0x24], R6 ;  /* 0x00002406ff007988 */ /* 0x0003e40008000808 */
.L_x_43:
[----:B------:R-:W-:Y:S05]  /*1220*/  @P3 BRA `(.L_x_45) ;  /* 0x00000000002c3947 */ /* 0x000fea0003800000 */
[----:B-12-45:R-:W1:Y:S01]  /*1230*/  LDS R2, [UR8+0x1c] ;  /* 0x00001c08ff027984 */ /* 0x036e620008000800 */
[----:B------:R-:W2:Y:S02]  /*1240*/  LDC.64 R6, c[0x0][0x3b8] ;  /* 0x0000ee00ff067b82 */ /* 0x000ea40000000a00 */
[--C-:B--2---:R-:W-:Y:S02]  /*1250*/  SHF.R.U32.HI R5, RZ, 0x4, R7.reuse ;  /* 0x00000004ff057819 */ /* 0x104fe40000011607 */
[----:B------:R-:W-:-:S05]  /*1260*/  SHF.R.U64 R3, R6, 0x4, R7 ;  /* 0x0000000406037819 */ /* 0x000fca0000001207 */
[----:B------:R2:W-:Y:S01]  /*1270*/  STS [UR8+0xc], R3 ;  /* 0x00000c03ff007988 */ /* 0x0005e20008000808 */
[----:B-1----:R-:W-:-:S05]  /*1280*/  LOP3.LUT R2, R2, 0xf, R5, 0xb8, !PT ;  /* 0x0000000f02027812 */ /* 0x002fca00078eb805 */
[----:B------:R2:W-:Y:S02]  /*1290*/  STS [UR8+0x1c], R2 ;  /* 0x00001c02ff007988 */ /* 0x0005e40008000808 */
.L_x_44:
[----:B------:R-:W-:Y:S05]  /*12a0*/  @P3 BRA `(.L_x_46) ;  /* 0x00000000001c3947 */ /* 0x000fea0003800000 */
[----:B-12-45:R-:W1:Y:S02]  /*12b0*/  LDS R2, [UR8+0x34] ;  /* 0x00003408ff027984 */ /* 0x036e640008000800 */
[----:B-1----:R-:W-:-:S05]  /*12c0*/  LOP3.LUT R2, R2, 0x7, RZ, 0xb8, !PT ;  /* 0x0000000702027812 */ /* 0x002fca00078eb8ff */
[----:B------:R1:W-:Y:S02]  /*12d0*/  STS [UR8+0x34], R2 ;  /* 0x00003402ff007988 */ /* 0x0003e40008000808 */
.L_x_45:
[----:B------:R-:W-:Y:S05]  /*12e0*/  @P3 BRA `(.L_x_47) ;  /* 0x00000000001c3947 */ /* 0x000fea0003800000 */
[----:B-12-45:R-:W1:Y:S02]  /*12f0*/  LDS R2, [UR8+0x34] ;  /* 0x00003408ff027984 */ /* 0x036e640008000800 */
[----:B-1----:R-:W-:-:S05]  /*1300*/  LOP3.LUT R2, R2, 0x38, RZ, 0xb8, !PT ;  /* 0x0000003802027812 */ /* 0x002fca00078eb8ff */
[----:B------:R1:W-:Y:S02]  /*1310*/  STS [UR8+0x34], R2 ;  /* 0x00003402ff007988 */ /* 0x0003e40008000808 */
.L_x_46:
[----:B------:R-:W-:Y:S05]  /*1320*/  @P3 BRA `(.L_x_48) ;  /* 0x00000000001c3947 */ /* 0x000fea0003800000 */
[----:B-12-45:R-:W1:Y:S02]  /*1330*/  LDS R2, [UR8+0x8] ;  /* 0x00000808ff027984 */ /* 0x036e640008000800 */
[----:B-1----:R-:W-:-:S05]  /*1340*/  LOP3.LUT R2, R2, 0x780, RZ, 0xb8, !PT ;  /* 0x0000078002027812 */ /* 0x002fca00078eb8ff */
[----:B------:R1:W-:Y:S02]  /*1350*/  STS [UR8+0x8], R2 ;  /* 0x00000802ff007988 */ /* 0x0003e40008000808 */
.L_x_47:
[----:B------:R-:W-:Y:S05]  /*1360*/  @P3 BRA `(.L_x_49) ;  /* 0x0000000000283947 */ /* 0x000fea0003800000 */
[----:B-12-45:R-:W1:Y:S02]  /*1370*/  LDS R2, [UR8+0x8] ;  /* 0x00000808ff027984 */ /* 0x036e640008000800 */
[----:B-1----:R-:W-:-:S05]  /*1380*/  LOP3.LUT R2, R2, 0x1800, RZ, 0xb8, !PT ;  /* 0x0000180002027812 */ /* 0x002fca00078eb8ff */
[----:B------:R1:W-:Y:S02]  /*1390*/  STS [UR8+0x8], R2 ;  /* 0x00000802ff007988 */ /* 0x0003e40008000808 */
.L_x_48:
[----:B------:R-:W-:Y:S05]  /*13a0*/  @P3 BREAK.RELIABLE B2 ;  /* 0x0000000000023942 */ /* 0x000fea0003800100 */
[----:B------:R-:W-:Y:S05]  /*13b0*/  @P3 BRA `(.L_x_50) ;  /* 0x0000000000243947 */ /* 0x000fea0003800000 */
[----:B-12-45:R-:W1:Y:S01]  /*13c0*/  LDS R2, [UR8+0x8] ;  /* 0x00000808ff027984 */ /* 0x036e620008000800 */
[----:B------:R-:W-:-:S05]  /*13d0*/  IMAD.MOV.U32 R3, RZ, RZ, 0x6000 ;  /* 0x00006000ff037424 */ /* 0x000fca00078e00ff */
[----:B-1----:R-:W-:-:S04]  /*13e0*/  LOP3.LUT R2, R2, 0x6000, R3, 0xd8, !PT ;  /* 0x0000600002027812 */ /* 0x002fc800078ed803 */
[----:B------:R-:W-:-:S05]  /*13f0*/  LOP3.LUT R2, R2, 0x400000, RZ, 0xb8, !PT ;  /* 0x0040000002027812 */ /* 0x000fca00078eb8ff */
[----:B------:R1:W-:Y:S02]  /*1400*/  STS [UR8+0x8], R2 ;  /* 0x00000802ff007988 */ /* 0x0003e40008000808 */
.L_x_49:
[----:B------:R-:W-:Y:S05]  /*1410*/  BSYNC.RELIABLE B2 ;  /* 0x0000000000027941 */ /* 0x000fea0003800100 */
.L_x_40:
[----:B-12-45:R-:W1:Y:S02]  /*1420*/  @!P3 LDS R2, [UR8+0x8] ;  /* 0x00000808ff02b984 */ /* 0x036e640008000800 */
[----:B-1----:R-:W-:-:S05]  /*1430*/  @!P3 LOP3.LUT R2, R2, 0x8000, RZ, 0xb8, !PT ;  /* 0x000080000202b812 */ /* 0x002fca00078eb8ff */
[----:B------:R1:W-:Y:S02]  /*1440*/  @!P3 STS [UR8+0x8], R2 ;  /* 0x00000802ff00b988 */ /* 0x0003e40008000808 */
.L_x_50:
[----:B------:R-:W-:Y:S05]  /*1450*/  BSYNC.RECONVERGENT B3 ;  /* 0x0000000000037941 */ /* 0x000fea0003800200 */
.L_x_39:
        /* <DEDUP_REMOVED lines=9> */
[----:B-1-3--:R-:W-:-:S05]  /*14f0*/  IMAD.SHL.U32 R4, R2, 0x4, RZ ;  /* 0x0000000402047824 */ /* 0x00afca00078e00ff */
        /* <DEDUP_REMOVED lines=8> */
.L_x_51:
[----:B------:R-:W-:Y:S05]  /*1580*/  @P0 BRA `(.L_x_52) ;  /* 0x00000000000c0947 */ /* 0x000fea0003800000 */
[----:B------:R0:W-:Y:S01]  /*1590*/  UTMACMDFLUSH ;  /* 0x00000000000079b7 */ /* 0x0001e20000000000 */
[----:B------:R-:W-:Y:S05]  /*15a0*/  @P0 BRA `(.L_x_52) ;  /* 0x0000000000040947 */ /* 0x000fea0003800000 */
[----:B------:R-:W-:-:S04]  /*15b0*/  DEPBAR.LE SB0, 0x0 ;  /* 0x000080000000791a */ /* 0x000fc80000000000 */
.L_x_52:
[----:B------:R-:W-:Y:S05]  /*15c0*/  WARPSYNC.ALL ;  /* 0x0000000000007948 */ /* 0x000fea0003800000 */
[----:B------:R-:W-:Y:S01]  /*15d0*/  NOP ;  /* 0x0000000000007918 */ /* 0x000fe20000000000 */
[----:B--2---:R-:W-:Y:S01]  /*15e0*/  BAR.SYNC.DEFER_BLOCKING 0x0 ;  /* 0x0000000000007b1d */ /* 0x004fe20000010000 */
[----:B-1--45:R-:W-:Y:S01]  /*15f0*/  SHF.R.U32.HI R2, RZ, 0x5, R0 ;  /* 0x00000005ff027819 */ /* 0x032fe20000011600 */
[----:B------:R-:W-:Y:S01]  /*1600*/  UIADD3 UR12, UPT, UPT, UR8, 0x4010, URZ ;  /* 0x00004010080c7890 */ /* 0x000fe2000fffe0ff */
[----:B------:R-:W-:Y:S01]  /*1610*/  ISETP.GE.AND P0, PT, R10, 0x1, PT ;  /* 0x000000010a00780c */ /* 0x000fe20003f06270 */
[----:B------:R-:W-:Y:S01]  /*1620*/  USHF.L.U32 UR15, UR7, 0x7, URZ ;  /* 0x00000007070f7899 */ /* 0x000fe200080006ff */
[----:B------:R-:W-:Y:S01]  /*1630*/  R2UR UR22, R2 ;  /* 0x00000000021672ca */ /* 0x000fe200000e0000 */
[----:B------:R-:W-:Y:S01]  /*1640*/  VOTEU.ALL UP0, P3 ;  /* 0x0000000000ff7886 */ /* 0x000fe20001800000 */
[----:B------:R-:W-:Y:S01]  /*1650*/  UMOV UR4, 0x1 ;  /* 0x0000000100047882 */ /* 0x000fe20000000000 */
[----:B------:R-:W-:Y:S01]  /*1660*/  VOTEU.ALL UP1, P3 ;  /* 0x0000000000ff7886 */ /* 0x000fe20001820000 */
[----:B------:R-:W-:Y:S01]  /*1670*/  USHF.L.U32 UR18, UR9, 0x7, URZ ;  /* 0x0000000709127899 */ /* 0x000fe200080006ff */
[----:B------:R-:W-:Y:S01]  /*1680*/  BSSY.RECONVERGENT B3, `(.L_x_53) ;  /* 0x0000018000037945 */ /* 0x000fe20003800200 */
[----:B------:R-:W-:-:S04]  /*1690*/  @!UP0 UIADD3 UR10, UPT, UPT, -UR4, 0x100000, URZ ;  /* 0x00100000040a8890 */ /* 0x000fc8000fffe1ff */
[----:B------:R-:W-:Y:S02]  /*16a0*/  @!UP0 USHF.L.U32 UR11, UR10, 0xb, URZ ;  /* 0x0000000b0a0b8899 */ /* 0x000fe400080006ff */
[----:B------:R-:W-:Y:S02]  /*16b0*/  @!UP0 USHF.L.U32 UR10, UR10, 0x1, URZ ;  /* 0x000000010a0a8899 */ /* 0x000fe400080006ff */
[----:B------:R-:W-:-:S04]  /*16c0*/  @!UP0 UIADD3 UR4, UPT, UPT, -UR4, 0x100000, URZ ;  /* 0x0010000004048890 */ /* 0x000fc8000fffe1ff */
[----:B------:R-:W-:Y:S02]  /*16d0*/  @!UP0 USHF.L.U32 UR5, UR4, 0xb, URZ ;  /* 0x0000000b04058899 */ /* 0x000fe400080006ff */
[----:B------:R-:W-:Y:S01]  /*16e0*/  @!UP0 USHF.L.U32 UR4, UR4, 0x1, URZ ;  /* 0x0000000104048899 */ /* 0x000fe200080006ff */
[----:B------:R-:W-:Y:S01]  /*16f0*/  VOTEU.ALL UP0, P3 ;  /* 0x0000000000ff7886 */ /* 0x000fe20001800000 */
[----:B------:R-:W1:Y:S04]  /*1700*/  FENCE.VIEW.ASYNC.S ;  /* 0x00000000000073c6 */ /* 0x000e680000000000 */
[----:B-1----:R1:W2:Y:S06]  /*1710*/  @!UP0 SYNCS.EXCH.64 URZ, [UR8+0x4000], UR10 ;  /* 0x0040000a08ff85b2 */ /* 0x0022ac0008000100 */
[----:B------:R1:W2:Y:S02]  /*1720*/  @!UP1 SYNCS.EXCH.64 URZ, [UR8+0x4010], UR4 ;  /* 0x0040100408ff95b2 */ /* 0x0002a40008000100 */
[----:B--2---:R-:W-:Y:S06]  /*1730*/  BAR.SYNC.DEFER_BLOCKING 0x0 ;  /* 0x0000000000007b1d */ /* 0x004fec0000010000 */
[----:B------:R-:W-:Y:S05]  /*1740*/  @P3 BRA `(.L_x_54) ;  /* 0x00000000002c3947 */ /* 0x000fea0003800000 */
[----:B-1----:R-:W-:Y:S02]  /*1750*/  UMOV UR4, 0x1 ;  /* 0x0000000100047882 */ /* 0x002fe40000000000 */
[----:B------:R-:W-:-:S04]  /*1760*/  UIADD3 UR10, UPT, UPT, -UR4, 0x100000, URZ ;  /* 0x00100000040a7890 */ /* 0x000fc8000fffe1ff */
[----:B------:R-:W-:Y:S02]  /*1770*/  USHF.L.U32 UR11, UR10, 0xb, URZ ;  /* 0x0000000b0a0b7899 */ /* 0x000fe400080006ff */
[----:B------:R-:W-:Y:S02]  /*1780*/  USHF.L.U32 UR10, UR10, 0x1, URZ ;  /* 0x000000010a0a7899 */ /* 0x000fe400080006ff */
[----:B------:R-:W-:-:S04]  /*1790*/  UIADD3 UR4, UPT, UPT, -UR4, 0x100000, URZ ;  /* 0x0010000004047890 */ /* 0x000fc8000fffe1ff */
[----:B------:R-:W-:Y:S02]  /*17a0*/  USHF.L.U32 UR5, UR4, 0xb, URZ ;  /* 0x0000000b04057899 */ /* 0x000fe400080006ff */
[----:B------:R-:W-:Y:S01]  /*17b0*/  USHF.L.U32 UR4, UR4, 0x1, URZ ;  /* 0x0000000104047899 */ /* 0x000fe200080006ff */
[----:B------:R-:W1:Y:S03]  /*17c0*/  FENCE.VIEW.ASYNC.S ;  /* 0x00000000000073c6 */ /* 0x000e660000000000 */
[----:B-1----:R2:W4:Y:S08]  /*17d0*/  SYNCS.EXCH.64 URZ, [UR8+0x4008], UR10 ;  /* 0x0040080a08ff75b2 */ /* 0x0025300008000100 */
[----:B------:R2:W5:Y:S02]  /*17e0*/  SYNCS.EXCH.64 URZ, [UR8+0x4018], UR4 ;  /* 0x0040180408ff75b2 */ /* 0x0005640008000100 */
[----:B--2---:R-:W-:Y:S01]  /*17f0*/  NOP ;  /* 0x0000000000007918 */ /* 0x004fe20000000000 */
.L_x_54:
[----:B-1----:R-:W-:Y:S05]  /*1800*/  BSYNC.RECONVERGENT B3 ;  /* 0x0000000000037941 */ /* 0x002fea0003800200 */
.L_x_53:
[----:B------:R-:W-:Y:S05]  /*1810*/  @!P0 BRA `(.L_x_55) ;  /* 0x0000000400c88947 */ /* 0x000fea0003800000 */
[----:B----45:R-:W-:Y:S01]  /*1820*/  BAR.SYNC.DEFER_BLOCKING 0x0 ;  /* 0x0000000000007b1d */ /* 0x030fe20000010000 */
[----:B------:R-:W-:Y:S01]  /*1830*/  @!P3 IMAD.MOV.U32 R2, RZ, RZ, 0x2000 ;  /* 0x00002000ff02b424 */ /* 0x000fe200078e00ff */
[----:B------:R-:W-:Y:S02]  /*1840*/  ELECT P1, URZ, PT ;  /* 0x0000000000ff782f */ /* 0x000fe40003820000 */
[----:B------:R-:W-:Y:S02]  /*1850*/  ELECT P0, URZ, PT ;  /* 0x0000000000ff782f */ /* 0x000fe40003800000 */
[C---:B------:R-:W-:Y:S01]  /*1860*/  ISETP.LT.U32.AND P1, PT, R68.reuse, 0x20, P1 ;  /* 0x000000204400780c */ /* 0x040fe20000f21070 */
[----:B------:R-:W-:Y:S01]  /*1870*/  UMOV UR11, UR15 ;  /* 0x0000000f000b7c82 */ /* 0x000fe20008000000 */
[----:B------:R-:W-:Y:S01]  /*1880*/  ISETP.LT.U32.AND P0, PT, R68, 0x20, P0 ;  /* 0x000000204400780c */ /* 0x000fe20000701070 */
[----:B------:R-:W-:-:S10]  /*1890*/  UIADD3 UR16, UPT, UPT, UR8, 0x2000, URZ ;  /* 0x0000200008107890 */ /* 0x000fd4000fffe0ff */
[----:B------:R-:W-:Y:S01]  /*18a0*/  VOTEU.ANY UP0, P1 ;  /* 0x0000000000ff7886 */ /* 0x000fe20000800100 */
[----:B------:R-:W-:Y:S01]  /*18b0*/  VOTEU.ANY UP2, P1 ;  /* 0x0000000000ff7886 */ /* 0x000fe20000840100 */
[----:B------:R-:W-:Y:S01]  /*18c0*/  VOTEU.ANY UP1, P0 ;  /* 0x0000000000ff7886 */ /* 0x000fe20000020100 */
[----:B------:R-:W-:Y:S01]  /*18d0*/  VOTEU.ANY UP3, P0 ;  /* 0x0000000000ff7886 */ /* 0x000fe20000060100 */
[----:B------:R1:W-:Y:S01]  /*18e0*/  @!P3 SYNCS.ARRIVE.TRANS64 RZ, [UR8+0x4000], R2 ;  /* 0x00400002ffffb9a7 */ /* 0x0003e20008000008 */
[----:B------:R2:W-:Y:S06]  /*18f0*/  MEMBAR.ALL.CTA ;  /* 0x0000000000007992 */ /* 0x0005ec0000008000 */
[----:B--2---:R-:W2:Y:S01]  /*1900*/  FENCE.VIEW.ASYNC.S ;  /* 0x00000000000073c6 */ /* 0x004ea20000000000 */
[----:B------:R-:W-:Y:S01]  /*1910*/  @UP0 UIADD3 UR9, UPT, UPT, UR8, 0x4000, URZ ;  /* 0x0000400008090890 */ /* 0x000fe2000fffe0ff */
[----:B------:R-:W-:Y:S01]  /*1920*/  @UP0 UMOV UR10, URZ ;  /* 0x000000ff000a0c82 */ /* 0x000fe20008000000 */
[----:B------:R-:W-:Y:S01]  /*1930*/  @UP1 UIADD3 UR17, UPT, UPT, UR8, 0x4000, URZ ;  /* 0x0000400008111890 */ /* 0x000fe2000fffe0ff */
[----:B------:R-:W-:Y:S01]  /*1940*/  @UP1 UMOV UR19, URZ ;  /* 0x000000ff00131c82 */ /* 0x000fe20008000000 */
[----:B------:R-:W-:Y:S01]  /*1950*/  UISETP.NE.U32.AND UP0, UPT, UR22, URZ, UPT ;  /* 0x000000ff1600728c */ /* 0x000fe2000bf05070 */
[----:B--2---:R-:W-:Y:S06]  /*1960*/  BAR.SYNC.DEFER_BLOCKING 0x0 ;  /* 0x0000000000007b1d */ /* 0x004fec0000010000 */
[----:B------:R1:W-:Y:S02]  /*1970*/  @UP2 UTMALDG.2D [UR8], [UR24] ;  /* 0x00000008180025b4 */ /* 0x0003e40008008000 */
[----:B------:R-:W-:Y:S06]  /*1980*/  BAR.SYNC.DEFER_BLOCKING 0x0 ;  /* 0x0000000000007b1d */ /* 0x000fec0000010000 */
[----:B------:R1:W-:Y:S02]  /*1990*/  @UP3 UTMALDG.2D [UR16], [UR26] ;  /* 0x000000101a0035b4 */ /* 0x0003e40008008000 */
[----:B------:R-:W-:Y:S06]  /*19a0*/  BAR.SYNC.DEFER_BLOCKING 0x0 ;  /* 0x0000000000007b1d */ /* 0x000fec0000010000 */
[----:B------:R-:W2:Y:S02]  /*19b0*/  SYNCS.PHASECHK.TRANS64.TRYWAIT P0, [UR8+0x4000], RZ ;  /* 0x004000ffff0075a7 */ /* 0x000ea40008001108 */
[----:B-12---:R-:W-:Y:S05]  /*19c0*/  @!P0 BRA `(.L_x_56) ;  /* 0x0000000c00408947 */ /* 0x006fea0003800000 */
.L_x_70:
[----:B------:R-:W-:Y:S05]  /*19d0*/  BRA.U UP0, `(.L_x_57) ;  /* 0x0000000100287547 */ /* 0x000fea000b800000 */
[----:B------:R-:W-:Y:S02]  /*19e0*/  USHF.R.U32.HI UR4, URZ, 0x4, UR8 ;  /* 0x00000004ff047899 */ /* 0x000fe40008011608 */
[----:B------:R-:W-:Y:S02]  /*19f0*/  USHF.R.U32.HI UR6, URZ, 0x4, UR16 ;  /* 0x00000004ff067899 */ /* 0x000fe40008011610 */
[----:B------:R-:W-:Y:S02]  /*1a00*/  USGXT.U32 UR4, UR4, 0xe ;  /* 0x0000000e0404789a */ /* 0x000fe40008000000 */
[----:B------:R-:W-:Y:S01]  /*1a10*/  USGXT.U32 UR6, UR6, 0xe ;  /* 0x0000000e0606789a */ /* 0x000fe20008000000 */
[----:B------:R-:W-:Y:S01]  /*1a20*/  UMOV UR10, 0x0 ;  /* 0x00000000000a7882 */ /* 0x000fe20000000000 */
[----:B------:R-:W-:Y:S01]  /*1a30*/  UMOV UR11, 0x8210010 ;  /* 0x08210010000b7882 */ /* 0x000fe20000000000 */
[----:B------:R-:W-:Y:S01]  /*1a40*/  UMOV UR5, 0xc0004010 ;  /* 0xc000401000057882 */ /* 0x000fe20000000000 */
[----:B------:R-:W-:-:S05]  /*1a50*/  UMOV UR7, 0x40004040 ;  /* 0x4000404000077882 */ /* 0x000fca0000000000 */
[----:B------:R1:W-:Y:S01]  /*1a60*/  UTCQMMA gdesc[UR4], gdesc[UR6], tmem[UR23], tmem[UR10], idesc[UR11], !UPT ;  /* 0x00ff0a06040075ea */ /* 0x0003e2000f800317 */
[----:B------:R-:W-:Y:S02]  /*1a70*/  NOP ;  /* 0x0000000000007918 */ /* 0x000fe40000000000 */
.L_x_57:
[----:B------:R-:W-:Y:S01]  /*1a80*/  ELECT P0, URZ, PT ;  /* 0x0000000000ff782f */ /* 0x000fe20003800000 */
[----:B-1----:R-:W-:Y:S01]  /*1a90*/  UMOV UR4, UR12 ;  /* 0x0000000c00047c82 */ /* 0x002fe20008000000 */
[----:B------:R-:W-:Y:S02]  /*1aa0*/  UMOV UR5, URZ ;  /* 0x000000ff00057c82 */ /* 0x000fe40008000000 */
[----:B------:R-:W-:-:S13]  /*1ab0*/  ISETP.LT.U32.AND P0, PT, R68, 0x20, P0 ;  /* 0x000000204400780c */ /* 0x000fda0000701070 */
[----:B------:R-:W-:Y:S01]  /*1ac0*/  VOTEU.ANY UP0, P0 ;  /* 0x0000000000ff7886 */ /* 0x000fe20000000100 */
[----:B------:R-:W-:Y:S01]  /*1ad0*/  VOTEU.ANY UP1, P0 ;  /* 0x0000000000ff7886 */ /* 0x000fe20000020100 */
[----:B------:R-:W-:-:S03]  /*1ae0*/  ISETP.GE.U32.AND P0, PT, R10, 0x21, PT ;  /* 0x000000210a00780c */ /* 0x000fc60003f06070 */
[----:B------:R-:W-:Y:S02]  /*1af0*/  @UP0 UMOV UR4, UR4 ;  /* 0x0000000400040c82 */ /* 0x000fe40008000000 */
[----:B------:R1:W-:Y:S01]  /*1b00*/  @UP1 UTCBAR [UR4], URZ ;  /* 0x000000ff040013e9 */ /* 0x0003e200080000ff */
[----:B------:R-:W-:Y:S06]  /*1b10*/  BAR.SYNC.DEFER_BLOCKING 0x0 ;  /* 0x0000000000007b1d */ /* 0x000fec0000010000 */
[----:B------:R-:W2:Y:S02]  /*1b20*/  SYNCS.PHASECHK.TRANS64.TRYWAIT P1, [UR8+0x4010], RZ ;  /* 0x004010ffff0075a7 */ /* 0x000ea40008021108 */
[----:B-12---:R-:W-:Y:S05]  /*1b30*/  @!P1 BRA `(.L_x_58) ;  /* 0x0000000800f09947 */ /* 0x006fea0003800000 */
.L_x_71:
[----:B------:R-:W-:Y:S01]  /*1b40*/  UMOV UR4, URZ ;  /* 0x000000ff00047c82 */ /* 0x000fe20008000000 */
[----:B------:R-:W-:Y:S05]  /*1b50*/  @!P0 BRA `(.L_x_55) ;  /* 0x0000000000f88947 */ /* 0x000fea0003800000 */
[----:B------:R-:W1:Y:S01]  /*1b60*/  LDCU UR28, c[0x0][0x3a0] ;  /* 0x00007400ff1c77ac */ /* 0x000e620008000800 */
[----:B------:R-:W-:Y:S01]  /*1b70*/  UMOV UR5, 0x1 ;  /* 0x0000000100057882 */ /* 0x000fe20000000000 */
[----:B------:R-:W-:-:S05]  /*1b80*/  UMOV UR14, 0x20 ;  /* 0x00000020000e7882 */ /* 0x000fca0000000000 */
.L_x_62:
[----:B------:R-:W-:Y:S01]  /*1b90*/  BAR.SYNC.DEFER_BLOCKING 0x0 ;  /* 0x0000000000007b1d */ /* 0x000fe20000010000 */
[----:B------:R-:W-:Y:S01]  /*1ba0*/  ULEA UR9, UR5, UR8, 0x3 ;  /* 0x0000000805097291 */ /* 0x000fe2000f8e18ff */
[----:B------:R-:W-:Y:S01]  /*1bb0*/  @!P3 IMAD.MOV.U32 R2, RZ, RZ, 0x2000 ;  /* 0x00002000ff02b424 */ /* 0x000fe200078e00ff */
[----:B------:R-:W-:Y:S01]  /*1bc0*/  ELECT P1, URZ, PT ;  /* 0x0000000000ff782f */ /* 0x000fe20003820000 */
[----:B------:R-:W-:-:S03]  /*1bd0*/  ULEA UR12, UR5, UR8, 0xc ;  /* 0x00000008050c7291 */ /* 0x000fc6000f8e60ff */
[----:B------:R-:W-:Y:S02]  /*1be0*/  ISETP.LT.U32.AND P1, PT, R68, 0x20, P1 ;  /* 0x000000204400780c */ /* 0x000fe40000f21070 */
[----:B------:R-:W-:Y:S01]  /*1bf0*/  ELECT P0, URZ, PT ;  /* 0x0000000000ff782f */ /* 0x000fe20003800000 */
[----:B------:R-:W-:-:S03]  /*1c00*/  UIADD3 UR16, UPT, UPT, UR12, 0x2000, URZ ;  /* 0x000020000c107890 */ /* 0x000fc6000fffe0ff */
[----:B------:R-:W-:Y:S01]  /*1c10*/  ISETP.LT.U32.AND P0, PT, R68, 0x20, P0 ;  /* 0x000000204400780c */ /* 0x000fe20000701070 */
[----:B------:R-:W-:Y:S01]  /*1c20*/  UMOV UR19, UR14 ;  /* 0x0000000e00137c82 */ /* 0x000fe20008000000 */
[----:B------:R-:W-:-:S05]  /*1c30*/  USHF.L.U32 UR6, UR4, 0x1f, URZ ;  /* 0x0000001f04067899 */ /* 0x000fca00080006ff */
[----:B------:R-:W-:Y:S01]  /*1c40*/  VOTEU.ANY UP0, P1 ;  /* 0x0000000000ff7886 */ /* 0x000fe20000800100 */
[----:B------:R2:W-:Y:S01]  /*1c50*/  @!P3 SYNCS.ARRIVE.TRANS64 RZ, [UR9+0x4000], R2 ;  /* 0x00400002ffffb9a7 */ /* 0x0005e20008000009 */
[----:B------:R4:W-:Y:S06]  /*1c60*/  MEMBAR.ALL.CTA ;  /* 0x0000000000007992 */ /* 0x0009ec0000008000 */
[----:B----4-:R-:W4:Y:S01]  /*1c70*/  FENCE.VIEW.ASYNC.S ;  /* 0x00000000000073c6 */ /* 0x010f220000000000 */
[----:B------:R-:W-:Y:S01]  /*1c80*/  @UP0 UIADD3 UR13, UPT, UPT, UR9, 0x4000, URZ ;  /* 0x00004000090d0890 */ /* 0x000fe2000fffe0ff */
[----:B----4-:R-:W-:Y:S01]  /*1c90*/  VOTEU.ANY UP0, P1 ;  /* 0x0000000000ff7886 */ /* 0x010fe20000800100 */
[----:B------:R-:W-:Y:S01]  /*1ca0*/  VOTEU.ANY UP1, P0 ;  /* 0x0000000000ff7886 */ /* 0x000fe20000020100 */
[----:B--2---:R-:W-:-:S04]  /*1cb0*/  IMAD.U32 R2, RZ, RZ, UR6 ;  /* 0x00000006ff027e24 */ /* 0x004fc8000f8e00ff */
[----:B------:R-:W-:Y:S01]  /*1cc0*/  @UP1 UIADD3 UR17, UPT, UPT, UR9, 0x4000, URZ ;  /* 0x0000400009111890 */ /* 0x000fe2000fffe0ff */
[----:B------:R-:W-:Y:S01]  /*1cd0*/  VOTEU.ANY UP1, P0 ;  /* 0x0000000000ff7886 */ /* 0x000fe20000020100 */
[----:B------:R-:W-:Y:S06]  /*1ce0*/  BAR.SYNC.DEFER_BLOCKING 0x0 ;  /* 0x0000000000007b1d */ /* 0x000fec0000010000 */
[----:B------:R2:W-:Y:S01]  /*1cf0*/  @UP0 UTMALDG.2D [UR12], [UR24] ;  /* 0x0000000c180005b4 */ /* 0x0005e20008008000 */
[----:B------:R-:W-:Y:S01]  /*1d00*/  UISETP.NE.U32.AND UP0, UPT, UR22, URZ, UPT ;  /* 0x000000ff1600728c */ /* 0x000fe2000bf05070 */
[----:B------:R-:W-:Y:S06]  /*1d10*/  BAR.SYNC.DEFER_BLOCKING 0x0 ;  /* 0x0000000000007b1d */ /* 0x000fec0000010000 */
[----:B------:R2:W-:Y:S02]  /*1d20*/  @UP1 UTMALDG.2D [UR16], [UR26] ;  /* 0x000000101a0015b4 */ /* 0x0005e40008008000 */
[----:B------:R-:W-:Y:S06]  /*1d30*/  BAR.SYNC.DEFER_BLOCKING 0x0 ;  /* 0x0000000000007b1d */ /* 0x000fec0000010000 */
[----:B------:R-:W4:Y:S02]  /*1d40*/  SYNCS.PHASECHK.TRANS64.TRYWAIT P0, [UR9+0x4000], R2 ;  /* 0x00400002ff0075a7 */ /* 0x000f240008001109 */
[----:B--2-4-:R-:W-:Y:S05]  /*1d50*/  @!P0 BRA `(.L_x_59) ;  /* 0x0000000800748947 */ /* 0x014fea0003800000 */
.L_x_72:
        /* <DEDUP_REMOVED lines=9> */
[----:B------:R2:W-:Y:S01]  /*1df0*/  UTCQMMA gdesc[UR6], gdesc[UR10], tmem[UR23], tmem[UR12], idesc[UR13], UPT ;  /* 0x00ff0c0a060075ea */ /* 0x0005e2000b800317 */
[----:B------:R-:W-:Y:S02]  /*1e00*/  NOP ;  /* 0x0000000000007918 */ /* 0x000fe40000000000 */
.L_x_60:
[----:B------:R-:W-:Y:S01]  /*1e10*/  ELECT P0, URZ, PT ;  /* 0x0000000000ff782f */ /* 0x000fe20003800000 */
[----:B--2---:R-:W-:-:S03]  /*1e20*/  UIADD3 UR6, UPT, UPT, UR9, 0x4010, URZ ;  /* 0x0000401009067890 */ /* 0x004fc6000fffe0ff */
[----:B------:R-:W-:Y:S01]  /*1e30*/  ISETP.LT.U32.AND P0, PT, R68, 0x20, P0 ;  /* 0x000000204400780c */ /* 0x000fe20000701070 */
[----:B------:R-:W-:-:S12]  /*1e40*/  UMOV UR7, URZ ;  /* 0x000000ff00077c82 */ /* 0x000fd80008000000 */
[----:B------:R-:W-:Y:S01]  /*1e50*/  VOTEU.ANY UP0, P0 ;  /* 0x0000000000ff7886 */ /* 0x000fe20000000100 */
[----:B------:R-:W-:-:S04]  /*1e60*/  VOTEU.ANY UP1, P0 ;  /* 0x0000000000ff7886 */ /* 0x000fc80000020100 */
[----:B------:R-:W-:Y:S02]  /*1e70*/  @UP0 UMOV UR6, UR6 ;  /* 0x0000000600060c82 */ /* 0x000fe40008000000 */
[----:B------:R2:W-:Y:S01]  /*1e80*/  @UP1 UTCBAR [UR6], URZ ;  /* 0x000000ff060013e9 */ /* 0x0005e200080000ff */
[----:B------:R-:W-:Y:S06]  /*1e90*/  BAR.SYNC.DEFER_BLOCKING 0x0 ;  /* 0x0000000000007b1d */ /* 0x000fec0000010000 */
[----:B------:R-:W4:Y:S02]  /*1ea0*/  SYNCS.PHASECHK.TRANS64.TRYWAIT P0, [UR9+0x4010], R2 ;  /* 0x00401002ff0075a7 */ /* 0x000f240008001109 */
[----:B--2-4-:R-:W-:Y:S05]  /*1eb0*/  @!P0 BRA `(.L_x_61) ;  /* 0x0000000800288947 */ /* 0x014fea0003800000 */
.L_x_73:
[----:B------:R-:W-:Y:S02]  /*1ec0*/  UIADD3 UR5, UPT, UPT, UR5, 0x1, URZ ;  /* 0x0000000105057890 */ /* 0x000fe4000fffe0ff */
[----:B------:R-:W-:Y:S02]  /*1ed0*/  UIADD3 UR14, UPT, UPT, UR14, 0x20, URZ ;  /* 0x000000200e0e7890 */ /* 0x000fe4000fffe0ff */
[----:B------:R-:W-:-:S04]  /*1ee0*/  UISETP.NE.U32.AND UP0, UPT, UR5, 0x2, UPT ;  /* 0x000000020500788c */ /* 0x000fc8000bf05070 */
[----:B------:R-:W-:Y:S02]  /*1ef0*/  USEL UR6, URZ, 0x1, UP0 ;  /* 0x00000001ff067887 */ /* 0x000fe40008000000 */
[----:B------:R-:W-:Y:S02]  /*1f00*/  USEL UR5, UR5, URZ, UP0 ;  /* 0x000000ff05057287 */ /* 0x000fe40008000000 */
[----:B-1----:R-:W-:Y:S02]  /*1f10*/  UISETP.GE.AND UP0, UPT, UR14, UR28, UPT ;  /* 0x0000001c0e00728c */ /* 0x002fe4000bf06270 */
[----:B------:R-:W-:-:S07]  /*1f20*/  ULOP3.LUT UR4, UR4, UR6, URZ, 0x3c, !UPT ;  /* 0x0000000604047292 */ /* 0x000fce000f8e3cff */
[----:B------:R-:W-:Y:S05]  /*1f30*/  BRA.U !UP0, `(.L_x_62) ;  /* 0xfffffffd08147547 */ /* 0x000fea000b83ffff */
.L_x_55:
[----:B----45:R-:W-:Y:S06]  /*1f40*/  BAR.SYNC.DEFER_BLOCKING 0x0 ;  /* 0x0000000000007b1d */ /* 0x030fec0000010000 */
[----:B------:R-:W-:Y:S04]  /*1f50*/  BSSY.RECONVERGENT B3, `(.L_x_63) ;  /* 0x0000004000037945 */ /* 0x000fe80003800200 */
[----:B------:R-:W-:Y:S05]  /*1f60*/  @P3 BRA `(.L_x_64) ;  /* 0x0000000000083947 */ /* 0x000fea0003800000 */
[----:B------:R-:W1:Y:S02]  /*1f70*/  SYNCS.CCTL.IV [UR8+0x4000] ;  /* 0x00400000ff0079b1 */ /* 0x000e640008000008 */
[----:B-1----:R-:W1:Y:S02]  /*1f80*/  SYNCS.CCTL.IV [UR8+0x4010] ;  /* 0x00401000ff0079b1 */ /* 0x002e640008000008 */
.L_x_64:
[----:B------:R-:W-:Y:S05]  /*1f90*/  BSYNC.RECONVERGENT B3 ;  /* 0x0000000000037941 */ /* 0x000fea0003800200 */
.L_x_63:
[----:B-1----:R-:W-:Y:S06]  /*1fa0*/  BAR.SYNC.DEFER_BLOCKING 0x0 ;  /* 0x0000000000007b1d */ /* 0x002fec0000010000 */
[----:B------:R-:W-:Y:S04]  /*1fb0*/  BSSY.RECONVERGENT B3, `(.L_x_65) ;  /* 0x0000004000037945 */ /* 0x000fe80003800200 */
[----:B------:R-:W-:Y:S05]  /*1fc0*/  @P3 BRA `(.L_x_66) ;  /* 0x0000000000083947 */ /* 0x000fea0003800000 */
[----:B------:R-:W1:Y:S02]  /*1fd0*/  SYNCS.CCTL.IV [UR8+0x4008] ;  /* 0x00400800ff0079b1 */ /* 0x000e640008000008 */
[----:B-1----:R-:W1:Y:S02]  /*1fe0*/  SYNCS.CCTL.IV [UR8+0x4018] ;  /* 0x00401800ff0079b1 */ /* 0x002e640008000008 */
.L_x_66:
[----:B------:R-:W-:Y:S05]  /*1ff0*/  BSYNC.RECONVERGENT B3 ;  /* 0x0000000000037941 */ /* 0x000fea0003800200 */
.L_x_65:
[----:B------:R-:W-:Y:S01]  /*2000*/  USHF.L.U32 UR4, UR22, 0x15, URZ ;  /* 0x0000001516047899 */ /* 0x000fe200080006ff */
[C---:B------:R-:W-:Y:S01]  /*2010*/  IMAD.SHL.U32 R2, R0.reuse, 0x10, RZ ;  /* 0x0000001000027824 */ /* 0x040fe200078e00ff */
[----:B------:R-:W-:Y:S01]  /*2020*/  USHF.L.U32 UR22, UR22, 0x4, URZ ;  /* 0x0000000416167899 */ /* 0x000fe200080006ff */
[----:B------:R-:W-:Y:S01]  /*2030*/  SHF.R.U32.HI R3, RZ, 0x1, R0 ;  /* 0x00000001ff037819 */ /* 0x000fe20000011600 */
[----:B------:R-:W-:Y:S01]  /*2040*/  ULOP3.LUT UR4, UR4, 0x600000, URZ, 0xc0, !UPT ;  /* 0x0060000004047892 */ /* 0x000fe2000f8ec0ff */
[----:B------:R-:W-:Y:S01]  /*2050*/  IMAD.SHL.U32 R0, R0, 0x80, RZ ;  /* 0x0000008000007824 */ /* 0x000fe200078e00ff */
[----:B------:R-:W-:Y:S01]  /*2060*/  ULOP3.LUT UR22, UR22, 0x40, URZ, 0xc0, !UPT ;  /* 0x0000004016167892 */ /* 0x000fe2000f8ec0ff */
[----:B------:R-:W-:Y:S02]  /*2070*/  LOP3.LUT R2, R2, 0x70, RZ, 0xc0, !PT ;  /* 0x0000007002027812 */ /* 0x000fe400078ec0ff */
[----:B------:R-:W-:Y:S01]  /*2080*/  ELECT P0, URZ, PT ;  /* 0x0000000000ff782f */ /* 0x000fe20003800000 */
[----:B------:R-:W-:Y:S01]  /*2090*/  UIADD3 UR4, UPT, UPT, UR22, UR4, UR23 ;  /* 0x0000000416047290 */ /* 0x000fe2000fffe017 */
[----:B------:R-:W-:Y:S01]  /*20a0*/  LOP3.LUT R3, R2, 0x40, R3, 0x78, !PT ;  /* 0x0000004002037812 */ /* 0x000fe200078e7803 */
[----:B------:R-:W-:Y:S01]  /*20b0*/  UMOV UR9, UR18 ;  /* 0x0000001200097c82 */ /* 0x000fe20008000000 */
[----:B------:R-:W-:Y:S01]  /*20c0*/  ISETP.LT.U32.AND P0, PT, R68, 0x20, P0 ;  /* 0x000000204400780c */ /* 0x000fe20000701070 */
[----:B------:R-:W-:Y:S01]  /*20d0*/  UMOV UR10, UR15 ;  /* 0x0000000f000a7c82 */ /* 0x000fe20008000000 */
[----:B------:R-:W-:-:S04]  /*20e0*/  LOP3.LUT R0, R3, 0x3f80, R0, 0xf8, !PT ;  /* 0x00003f8003007812 */ /* 0x000fc800078ef800 */
[----:B---3--:R-:W2:Y:S01]  /*20f0*/  LDTM.x64 R4, tmem[UR4] ;  /* 0x00000004000479ee */ /* 0x008ea20008340000 */
[C---:B------:R-:W-:Y:S01]  /*2100*/  LOP3.LUT R2, R0.reuse, 0x10, RZ, 0x3c, !PT ;  /* 0x0000001000027812 */ /* 0x040fe200078e3cff */
[----:B------:R-:W-:Y:S01]  /*2110*/  NOP ;  /* 0x0000000000007918 */ /* 0x000fe20000000000 */
[----:B------:R-:W-:-:S04]  /*2120*/  LOP3.LUT R3, R0, 0x20, RZ, 0x3c, !PT ;  /* 0x0000002000037812 */ /* 0x000fc800078e3cff */
[----:B--2---:R-:W-:Y:S01]  /*2130*/  VOTEU.ANY UP1, P0 ;  /* 0x0000000000ff7886 */ /* 0x004fe20000020100 */
[----:B------:R-:W-:Y:S01]  /*2140*/  VOTEU.ANY UP0, P0 ;  /* 0x0000000000ff7886 */ /* 0x000fe20000000100 */
[----:B------:R-:W-:Y:S02]  /*2150*/  F2FP.SATFINITE.E4M3.F32.PACK_AB_MERGE_C R6, R7, R6, RZ ;  /* 0x000000060706723e */ /* 0x000fe400048070ff */
[----:B------:R-:W-:Y:S02]  /*2160*/  F2FP.SATFINITE.E4M3.F32.PACK_AB_MERGE_C R10, R11, R10, RZ ;  /* 0x0000000a0b0a723e */ /* 0x000fe400048070ff */
[----:B------:R-:W-:Y:S02]  /*2170*/  F2FP.SATFINITE.E4M3.F32.PACK_AB_MERGE_C R14, R15, R14, RZ ;  /* 0x0000000e0f0e723e */ /* 0x000fe400048070ff */
[----:B------:R-:W-:Y:S02]  /*2180*/  F2FP.SATFINITE.E4M3.F32.PACK_AB_MERGE_C R7, R19, R18, RZ ;  /* 0x000000121307723e */ /* 0x000fe400048070ff */
[----:B------:R-:W-:-:S02]  /*2190*/  F2FP.SATFINITE.E4M3.F32.PACK_AB_MERGE_C R22, R23, R22, RZ ;  /* 0x000000161716723e */ /* 0x000fc400048070ff */
[----:B------:R-:W-:Y:S02]  /*21a0*/  F2FP.SATFINITE.E4M3.F32.PACK_AB_MERGE_C R26, R27, R26, RZ ;  /* 0x0000001a1b1a723e */ /* 0x000fe400048070ff */
        /* <DEDUP_REMOVED lines=10> */
[----:B------:R-:W-:-:S02]  /*2250*/  F2FP.SATFINITE.E4M3.F32.PACK_AB_MERGE_C R4, R5, R4, R6 ;  /* 0x000000040504723e */ /* 0x000fc40004807006 */
[----:B------:R-:W-:Y:S02]  /*2260*/  F2FP.SATFINITE.E4M3.F32.PACK_AB_MERGE_C R5, R9, R8, R10 ;  /* 0x000000080905723e */ /* 0x000fe4000480700a */
[----:B------:R-:W-:Y:S02]  /*2270*/  F2FP.SATFINITE.E4M3.F32.PACK_AB_MERGE_C R6, R13, R12, R14 ;  /* 0x0000000c0d06723e */ /* 0x000fe4000480700e */
[----:B------:R-:W-:Y:S02]  /*2280*/  F2FP.SATFINITE.E4M3.F32.PACK_AB_MERGE_C R7, R17, R16, R7 ;  /* 0x000000101107723e */ /* 0x000fe40004807007 */
[----:B------:R-:W-:Y:S02]  /*2290*/  F2FP.SATFINITE.E4M3.F32.PACK_AB_MERGE_C R20, R21, R20, R22 ;  /* 0x000000141514723e */ /* 0x000fe40004807016 */
[----:B------:R-:W-:Y:S01]  /*22a0*/  F2FP.SATFINITE.E4M3.F32.PACK_AB_MERGE_C R21, R25, R24, R26 ;  /* 0x000000181915723e */ /* 0x000fe2000480701a */
[----:B-1----:R1:W-:Y:S01]  /*22b0*/  STS.128 [R0+UR8], R4 ;  /* 0x0000000400007988 */ /* 0x0023e20008000c08 */
[----:B------:R-:W-:-:S02]  /*22c0*/  F2FP.SATFINITE.E4M3.F32.PACK_AB_MERGE_C R22, R29, R28, R30 ;  /* 0x0000001c1d16723e */ /* 0x000fc4000480701e */
[----:B------:R-:W-:Y:S02]  /*22d0*/  F2FP.SATFINITE.E4M3.F32.PACK_AB_MERGE_C R23, R33, R32, R34 ;  /* 0x000000202117723e */ /* 0x000fe40004807022 */
[----:B------:R-:W-:Y:S02]  /*22e0*/  F2FP.SATFINITE.E4M3.F32.PACK_AB_MERGE_C R36, R37, R36, R38 ;  /* 0x000000242524723e */ /* 0x000fe40004807026 */
[----:B------:R-:W-:Y:S01]  /*22f0*/  F2FP.SATFINITE.E4M3.F32.PACK_AB_MERGE_C R37, R41, R40, R42 ;  /* 0x000000282925723e */ /* 0x000fe2000480702a */
[----:B------:R1:W-:Y:S01]  /*2300*/  STS.128 [R2+UR8], R20 ;  /* 0x0000001402007988 */ /* 0x0003e20008000c08 */
[----:B------:R-:W-:Y:S02]  /*2310*/  F2FP.SATFINITE.E4M3.F32.PACK_AB_MERGE_C R38, R45, R44, R46 ;  /* 0x0000002c2d26723e */ /* 0x000fe4000480702e */
[----:B------:R-:W-:Y:S02]  /*2320*/  F2FP.SATFINITE.E4M3.F32.PACK_AB_MERGE_C R39, R49, R48, R50 ;  /* 0x000000303127723e */ /* 0x000fe40004807032 */
[----:B------:R-:W-:-:S02]  /*2330*/  F2FP.SATFINITE.E4M3.F32.PACK_AB_MERGE_C R52, R53, R52, R54 ;  /* 0x000000343534723e */ /* 0x000fc40004807036 */
[----:B------:R-:W-:Y:S01]  /*2340*/  F2FP.SATFINITE.E4M3.F32.PACK_AB_MERGE_C R53, R57, R56, R58 ;  /* 0x000000383935723e */ /* 0x000fe2000480703a */
[----:B------:R1:W-:Y:S01]  /*2350*/  STS.128 [R3+UR8], R36 ;  /* 0x0000002403007988 */ /* 0x0003e20008000c08 */
[----:B------:R-:W-:Y:S02]  /*2360*/  F2FP.SATFINITE.E4M3.F32.PACK_AB_MERGE_C R54, R61, R60, R62 ;  /* 0x0000003c3d36723e */ /* 0x000fe4000480703e */
[----:B------:R-:W-:Y:S02]  /*2370*/  F2FP.SATFINITE.E4M3.F32.PACK_AB_MERGE_C R55, R65, R64, R66 ;  /* 0x000000404137723e */ /* 0x000fe40004807042 */
[----:B------:R-:W-:-:S05]  /*2380*/  LOP3.LUT R8, R0, 0x30, RZ, 0x3c, !PT ;  /* 0x0000003000087812 */ /* 0x000fca00078e3cff */
[----:B------:R1:W-:Y:S01]  /*2390*/  STS.128 [R8+UR8], R52 ;  /* 0x0000003408007988 */ /* 0x0003e20008000c08 */
[----:B------:R2:W-:Y:S06]  /*23a0*/  MEMBAR.ALL.CTA ;  /* 0x0000000000007992 */ /* 0x0005ec0000008000 */
[----:B--2---:R-:W2:Y:S02]  /*23b0*/  FENCE.VIEW.ASYNC.S ;  /* 0x00000000000073c6 */ /* 0x004ea40000000000 */
[----:B--2---:R-:W-:Y:S06]  /*23c0*/  BAR.SYNC.DEFER_BLOCKING 0x0 ;  /* 0x0000000000007b1d */ /* 0x004fec0000010000 */
[----:B------:R1:W-:Y:S01]  /*23d0*/  @UP1 UTMASTG.2D [UR8], [UR20] ;  /* 0x00000008140013b5 */ /* 0x0003e20008008000 */
[----:B------:R0:W-:Y:S01]  /*23e0*/  UTMACMDFLUSH ;  /* 0x00000000000079b7 */ /* 0x0001e20000000000 */
[----:B------:R-:W-:-:S04]  /*23f0*/  DEPBAR.LE SB0, 0x0 ;  /* 0x000080000000791a */ /* 0x000fc80000000000 */
[----:B------:R-:W-:Y:S08]  /*2400*/  BAR.SYNC.DEFER_BLOCKING 0x0 ;  /* 0x0000000000007b1d */ /* 0x000ff00000010000 */
[----:B------:R-:W-:Y:S06]  /*2410*/  BAR.SYNC.DEFER_BLOCKING 0x0 ;  /* 0x0000000000007b1d */ /* 0x000fec0000010000 */
[----:B-1----:R-:W-:Y:S05]  /*2420*/  @P2 BRA `(.L_x_67) ;  /* 0x0000000000a02947 */ /* 0x002fea0003800000 */
[----:B------:R-:W1:Y:S01]  /*2430*/  S2UR UR5, SR_CgaCtaId ;  /* 0x00000000000579c3 */ /* 0x000e620000008800 */
[----:B------:R-:W-:Y:S01]  /*2440*/  NOP ;  /* 0x0000000000007918 */ /* 0x000fe20000000000 */
[----:B------:R-:W-:Y:S01]  /*2450*/  UMOV UR4, 0x50 ;  /* 0x0000005000047882 */ /* 0x000fe20000000000 */
[----:B------:R-:W-:Y:S02]  /*2460*/  IMAD.U32 R0, RZ, RZ, UR23 ;  /* 0x00000017ff007e24 */ /* 0x000fe4000f8e00ff */
[----:B------:R-:W-:Y:S02]  /*2470*/  IMAD.MOV.U32 R3, RZ, RZ, 0xf ;  /* 0x0000000fff037424 */ /* 0x000fe400078e00ff */
[----:B------:R-:W-:Y:S01]  /*2480*/  IMAD.MOV.U32 R7, RZ, RZ, 0x1 ;  /* 0x00000001ff077424 */ /* 0x000fe200078e00ff */
[----:B------:R-:W-:-:S04]  /*2490*/  LOP3.LUT R0, R0, 0xffff, RZ, 0xc0, !PT ;  /* 0x0000ffff00007812 */ /* 0x000fc800078ec0ff */
[----:B------:R-:W-:-:S05]  /*24a0*/  SHF.R.U32.HI R0, RZ, 0x5, R0 ;  /* 0x00000005ff007819 */ /* 0x000fca0000011600 */
[----:B------:R-:W-:Y:S01]  /*24b0*/  VIADD R2, R0, 0x10 ;  /* 0x0000001000027836 */ /* 0x000fe20000000000 */
[----:B------:R-:W-:Y:S01]  /*24c0*/  SHF.L.U32 R0, R3, R0, RZ ;  /* 0x0000000003007219 */ /* 0x000fe200000006ff */
[----:B-1----:R-:W-:-:S03]  /*24d0*/  ULEA UR6, UR5, UR4, 0x18 ;  /* 0x0000000405067291 */ /* 0x002fc6000f8ec0ff */
[----:B------:R-:W-:-:S04]  /*24e0*/  SHF.L.U32 R3, R7, R2, RZ ;  /* 0x0000000207037219 */ /* 0x000fc800000006ff */
[----:B------:R-:W-:Y:S02]  /*24f0*/  LOP3.LUT R0, R3, R0, RZ, 0xfc, !PT ;  /* 0x0000000003007212 */ /* 0x000fe400078efcff */
[----:B------:R-:W1:Y:S02]  /*2500*/  LDS R5, [UR6] ;  /* 0x00000006ff057984 */ /* 0x000e640008000800 */
[C---:B------:R-:W-:Y:S02]  /*2510*/  LOP3.LUT R2, R0.reuse, 0xffff, RZ, 0xc0, !PT ;  /* 0x0000ffff00027812 */ /* 0x040fe400078ec0ff */
[----:B-1----:R-:W-:-:S04]  /*2520*/  LOP3.LUT R3, R0, 0xffff, R5, 0x80, !PT ;  /* 0x0000ffff00037812 */ /* 0x002fc800078e8005 */
[----:B------:R-:W-:-:S13]  /*2530*/  ISETP.NE.AND P0, PT, R3, R2, PT ;  /* 0x000000020300720c */ /* 0x000fda0003f05270 */
[----:B------:R-:W-:Y:S05]  /*2540*/  @P0 BRA `(.L_x_68) ;  /* 0x0000000000500947 */ /* 0x000fea0003800000 */
[----:B------:R-:W-:Y:S02]  /*2550*/  SHF.R.U32.HI R5, RZ, 0x10, R5 ;  /* 0x00000010ff057819 */ /* 0x000fe40000011605 */
[----:B------:R-:W-:-:S04]  /*2560*/  SHF.R.U32.HI R2, RZ, 0x10, R0 ;  /* 0x00000010ff027819 */ /* 0x000fc80000011600 */
[----:B------:R-:W-:-:S04]  /*2570*/  LOP3.LUT R5, R5, R2, RZ, 0xc0, !PT ;  /* 0x0000000205057212 */ /* 0x000fc800078ec0ff */
[----:B------:R-:W-:-:S13]  /*2580*/  ISETP.NE.AND P0, PT, R5, R2, PT ;  /* 0x000000020500720c */ /* 0x000fda0003f05270 */
[----:B------:R-:W-:Y:S05]  /*2590*/  @P0 BRA `(.L_x_69) ;  /* 0x0000000000300947 */ /* 0x000fea0003800000 */
[----:B------:R-:W-:Y:S01]  /*25a0*/  R2UR UR4, R0 ;  /* 0x00000000000472ca */ /* 0x000fe200000e0000 */
[----:B------:R-:W-:Y:S01]  /*25b0*/  VOTEU.ANY UR5, UPT, PT ;  /* 0x0000000000057886 */ /* 0x000fe200038e0100 */
[----:B------:R-:W1:Y:S01]  /*25c0*/  S2R R0, SR_LANEID ;  /* 0x0000000000007919 */ /* 0x000e620000000000 */
[----:B------:R-:W-:-:S10]  /*25d0*/  UFLO.U32 UR5, UR5 ;  /* 0x00000005000572bd */ /* 0x000fd400080e0000 */
[----:B------:R-:W-:-:S06]  /*25e0*/  ULOP3.LUT UR4, URZ, UR4, URZ, 0x33, !UPT ;  /* 0x00000004ff047292 */ /* 0x000fcc000f8e33ff */
[----:B------:R-:W-:-:S04]  /*25f0*/  IMAD.U32 R2, RZ, RZ, UR4 ;  /* 0x00000004ff027e24 */ /* 0x000fc8000f8e00ff */
[----:B------:R-:W2:Y:S02]  /*2600*/  REDUX UR7, R2 ;  /* 0x00000000020773c4 */ /* 0x000ea40000000000 */
[----:B------:R3:W-:Y:S01]  /*2610*/  UTCATOMSWS.AND URZ, UR4 ;  /* 0x0000000400ff79e3 */ /* 0x0007e20008000000 */
[----:B-1----:R-:W-:Y:S01]  /*2620*/  ISETP.EQ.U32.AND P0, PT, R0, UR5, PT ;  /* 0x0000000500007c0c */ /* 0x002fe2000bf02070 */
[----:B--2---:R-:W-:-:S12]  /*2630*/  IMAD.U32 R0, RZ, RZ, UR7 ;  /* 0x00000007ff007e24 */ /* 0x004fd8000f8e00ff */
[----:B------:R3:W-:Y:S01]  /*2640*/  @P0 ATOMS.AND RZ, [UR6], R0 ;  /* 0x00000000ffff098c */ /* 0x0007e2000a800006 */
[----:B------:R-:W-:Y:S05]  /*2650*/  BRA `(.L_x_67) ;  /* 0x0000000000147947 */ /* 0x000fea0003800000 */
.L_x_69:
[----:B------:R-:W-:-:S07]  /*2660*/  MOV R2, 0x2680 ;  /* 0x0000268000027802 */ /* 0x000fce0000000f00 */
[----:B------:R-:W-:Y:S05]  /*2670*/  CALL.REL.NOINC `($__internal_0_$__cuda_sm10x_tcgen05_guardrail_trap_col_being_dealloced_not_returned_by_alloc) ;  /* 0x0000000000447944 */ /* 0x000fea0003c00000 */
[----:B------:R-:W-:Y:S05]  /*2680*/  BRA `(.L_x_67) ;  /* 0x0000000000087947 */ /* 0x000fea0003800000 */
.L_x_68:
[----:B------:R-:W-:-:S07]  /*2690*/  MOV R2, 0x26b0 ;  /* 0x000026b000027802 */ /* 0x000fce0000000f00 */
[----:B------:R-:W-:Y:S05]  /*26a0*/  CALL.REL.NOINC `($__internal_2_$__cuda_sm10x_tcgen05_guardrail_trap_unallocated_columns_being_dealloced) ;  /* 0x0000000000507944 */ /* 0x000fea0003c00000 */
.L_x_67:
[----:B------:R-:W-:Y:S01]  /*26b0*/  NOP ;  /* 0x0000000000007918 */ /* 0x000fe20000000000 */
[----:B---3--:R-:W-:Y:S05]  /*26c0*/  EXIT ;  /* 0x000000000000794d */ /* 0x008fea0003800000 */
.L_x_56:
[----:B------:R-:W1:Y:S02]  /*26d0*/  SYNCS.PHASECHK.TRANS64.TRYWAIT P0, [UR8+0x4000], RZ ;  /* 0x004000ffff0075a7 */ /* 0x000e640008001108 */
[----:B-1----:R-:W-:Y:S05]  /*26e0*/  @!P0 BRA `(.L_x_56) ;  /* 0xfffffffc00f88947 */ /* 0x002fea000383ffff */
[----:B------:R-:W-:Y:S05]  /*26f0*/  BRA `(.L_x_70) ;  /* 0xfffffff000b47947 */ /* 0x000fea000383ffff */
.L_x_58:
[----:B------:R-:W1:Y:S02]  /*2700*/  SYNCS.PHASECHK.TRANS64.TRYWAIT P1, [UR8+0x4010], RZ ;  /* 0x004010ffff0075a7 */ /* 0x000e640008021108 */
[----:B-1----:R-:W-:Y:S05]  /*2710*/  @!P1 BRA `(.L_x_58) ;  /* 0xfffffffc00f89947 */ /* 0x002fea000383ffff */
[----:B------:R-:W-:Y:S05]  /*2720*/  BRA `(.L_x_71) ;  /* 0xfffffff400047947 */ /* 0x000fea000383ffff */
.L_x_59:
[----:B------:R-:W2:Y:S02]  /*2730*/  SYNCS.PHASECHK.TRANS64.TRYWAIT P0, [UR9+0x4000], R2 ;  /* 0x00400002ff0075a7 */ /* 0x000ea40008001109 */
[----:B--2---:R-:W-:Y:S05]  /*2740*/  @!P0 BRA `(.L_x_59) ;  /* 0xfffffffc00f88947 */ /* 0x004fea000383ffff */
[----:B------:R-:W-:Y:S05]  /*2750*/  BRA `(.L_x_72) ;  /* 0xfffffff400807947 */ /* 0x000fea000383ffff */
.L_x_61:
[----:B------:R-:W2:Y:S02]  /*2760*/  SYNCS.PHASECHK.TRANS64.TRYWAIT P0, [UR9+0x4010], R2 ;  /* 0x00401002ff0075a7 */ /* 0x000ea40008001109 */
[----:B--2---:R-:W-:Y:S05]  /*2770*/  @!P0 BRA `(.L_x_61) ;  /* 0xfffffffc00f88947 */ /* 0x004fea000383ffff */
[----:B------:R-:W-:Y:S05]  /*2780*/  BRA `(.L_x_73) ;  /* 0xfffffff400cc7947 */ /* 0x000fea000383ffff */
        .weak           $__internal_0_$__cuda_sm10x_tcgen05_guardrail_trap_col_being_dealloced_not_returned_by_alloc
        .type           $__internal_0_$__cuda_sm10x_tcgen05_guardrail_trap_col_being_dealloced_not_returned_by_alloc,@function
        .size           $__internal_0_$__cuda_sm10x_tcgen05_guardrail_trap_col_being_dealloced_not_returned_by_alloc,($__internal_1_$__cuda_sm10x_tcgen05_guardrail_trap_phase_invalid_during_alloc - $__internal_0_$__cuda_sm10x_tcgen05_guardrail_trap_col_being_dealloced_not_returned_by_alloc)
$__internal_0_$__cuda_sm10x_tcgen05_guardrail_trap_col_being_dealloced_not_returned_by_alloc:
[----:B------:R-:W-:Y:S05]  /*2790*/  BPT.TRAP 0x1 ;  /* 0x000000040000795c */ /* 0x000fea0000300000 */
[----:B------:R-:W-:-:S04]  /*27a0*/  IMAD.MOV.U32 R3, RZ, RZ, 0x0 ;  /* 0x00000000ff037424 */ /* 0x000fc800078e00ff */
[----:B------:R-:W-:Y:S05]  /*27b0*/  RET.REL.NODEC R2 `(gluon_tcgen05) ;  /* 0xffffffd802107950 */ /* 0x000fea0003c3ffff */
        .weak           $__internal_1_$__cuda_sm10x_tcgen05_guardrail_trap_phase_invalid_during_alloc
        .type           $__internal_1_$__cuda_sm10x_tcgen05_guardrail_trap_phase_invalid_during_alloc,@function
        .size           $__internal_1_$__cuda_sm10x_tcgen05_guardrail_trap_phase_invalid_during_alloc,($__internal_2_$__cuda_sm10x_tcgen05_guardrail_trap_unallocated_columns_being_dealloced - $__internal_1_$__cuda_sm10x_tcgen05_guardrail_trap_phase_invalid_during_alloc)
$__internal_1_$__cuda_sm10x_tcgen05_guardrail_trap_phase_invalid_during_alloc:
[----:B------:R-:W-:Y:S05]  /*27c0*/  BPT.TRAP 0x1 ;  /* 0x000000040000795c */ /* 0x000fea0000300000 */
[----:B------:R-:W-:-:S04]  /*27d0*/  IMAD.MOV.U32 R3, RZ, RZ, 0x0 ;  /* 0x00000000ff037424 */ /* 0x000fc800078e00ff */
[----:B------:R-:W-:Y:S05]  /*27e0*/  RET.REL.NODEC R2 `(gluon_tcgen05) ;  /* 0xffffffd802047950 */ /* 0x000fea0003c3ffff */
        .weak           $__internal_2_$__cuda_sm10x_tcgen05_guardrail_trap_unallocated_columns_being_dealloced
        .type           $__internal_2_$__cuda_sm10x_tcgen05_guardrail_trap_unallocated_columns_being_dealloced,@function
        .size           $__internal_2_$__cuda_sm10x_tcgen05_guardrail_trap_unallocated_columns_being_dealloced,(.L_x_77 - $__internal_2_$__cuda_sm10x_tcgen05_guardrail_trap_unallocated_columns_being_dealloced)
$__internal_2_$__cuda_sm10x_tcgen05_guardrail_trap_unallocated_columns_being_dealloced:
[----:B------:R-:W-:Y:S05]  /*27f0*/  BPT.TRAP 0x1 ;  /* 0x000000040000795c */ /* 0x000fea0000300000 */
[----:B------:R-:W-:-:S04]  /*2800*/  IMAD.MOV.U32 R3, RZ, RZ, 0x0 ;  /* 0x00000000ff037424 */ /* 0x000fc800078e00ff */
[----:B------:R-:W-:Y:S05]  /*2810*/  RET.REL.NODEC R2 `(gluon_tcgen05) ;  /* 0xffffffd402f87950 */ /* 0x000fea0003c3ffff */
.L_x_74:
[----:B------:R-:W-:-:S00]  /*2820*/  BRA `(.L_x_74) ;  /* 0xfffffffc00fc7947 */ /* 0x000fc0000383ffff */
[----:B------:R-:W-:-:S00]  /*2830*/  NOP ;  /* 0x0000000000007918 */ /* 0x000fc00000000000 */
        /* <DEDUP_REMOVED lines=12> */
.L_x_77:


//--------------------- .nv.shared.gluon_tcgen05  --------------------------
	.section	.nv.shared.gluon_tcgen05,"aw",@nobits
	.sectionflags	@""
	.align	16
	.zero		1024


//--------------------- .nv.shared.reserved.0     --------------------------
	.section	.nv.shared.reserved.0,"aw",@nobits
	.align	8
	.weak		__nv_reservedSMEM_offset_0_alias
	.size		__nv_reservedSMEM_offset_0_alias, 0, 64
	.other		__nv_reservedSMEM_offset_0_alias,@"STO_CUDA_RESERVED_SHARED STV_DEFAULT"
__nv_reservedSMEM_offset_0_alias:
	.zero		0
.nv.shared.reserved.0:
	.zero		64
	.weak		__nv_reservedSMEM_allocation_phase
	.type		__nv_reservedSMEM_allocation_phase,@object
	.size		__nv_reservedSMEM_allocation_phase,(.L_0 - __nv_reservedSMEM_allocation_phase)
__nv_reservedSMEM_allocation_phase:
	.zero		1
.L_0:
	.zero		7
	.weak		__nv_reservedSMEM_devtool_atexit_pc
	.type		__nv_reservedSMEM_devtool_atexit_pc,@object
	.size		__nv_reservedSMEM_devtool_atexit_pc,(__nv_reservedSMEM_allocation_mask - __nv_reservedSMEM_devtool_atexit_pc)
__nv_reservedSMEM_devtool_atexit_pc:
	.zero		8
	.weak		__nv_reservedSMEM_allocation_mask
	.type		__nv_reservedSMEM_allocation_mask,@object
	.size		__nv_reservedSMEM_allocation_mask,(.L_2 - __nv_reservedSMEM_allocation_mask)
__nv_reservedSMEM_allocation_mask:
	.zero		4
.L_2:


//--------------------- .nv.constant0.gluon_tcgen05 --------------------------
	.section	.nv.constant0.gluon_tcgen05,"a",@progbits
	.sectionflags	@""
	.align	4
.nv.constant0.gluon_tcgen05:
	.zero		976


//--------------------- SYMBOLS --------------------------

	.type		.nv.reservedSmem.offset0,@object
	.size		.nv.reservedSmem.offset0,0x4
	.type		.nv.reservedSmem.cap,@object
	.size		.nv.reservedSmem.cap,0x4
